	.target	sm_100a

	.elftype	@"ET_EXEC"


//--------------------- .note.nv.tkinfo           --------------------------
	.section	.note.nv.tkinfo,"",@"SHT_NOTE"
	.sectionflags	@"SHF_NOTE_NV_TKINFO"
	.tkinfo
        /*0018*/ 	.word	0x00000002
        /*0030*/ 	.string	""
        /*0030*/ 	.string	"ptxas"
        /*0030*/ 	.string	"Cuda compilation tools, release 13.0, V13.0.88"
        /*0030*/ 	.string	"Build cuda_13.0.r13.0/compiler.36424714_0"
        /*0030*/ 	.string	"-arch sm_100a -m 64 "



//--------------------- .note.nv.cuinfo           --------------------------
	.section	.note.nv.cuinfo,"",@"SHT_NOTE"
	.sectionflags	@"SHF_NOTE_NV_CUINFO"
        /*0018*/ 	.short	0x0002
        /*001a*/ 	.short	0x0064
        /*001c*/ 	.short	0x0082
	.zero		2


//--------------------- .nv.info                  --------------------------
	.section	.nv.info,"",@"SHT_CUDA_INFO"
	.align	4


	//----- nvinfo : EIATTR_REGCOUNT
	.align		4
        /*0000*/ 	.byte	0x04, 0x2f
        /*0002*/ 	.short	(.L_19 - .L_18)
	.align		4
.L_18:
        /*0004*/ 	.word	index@(_ZN7cutlass13device_kernelINS_4gemm6kernel13GemmUniversalIN4cute5tupleIJiiiiEEENS1_10collective13CollectiveMmaINS1_35MainloopSm100TmaUmmaWarpSpecializedILi10ELi2ELi4ENS5_IJNS4_1CILi4EEESB_NSA_ILi1EEEEEEEENS5_IJNSA_ILi256EEENSA_ILi64EEESG_EEENS_10bfloat16_tENS5_IJlSC_lEEESI_SJ_NS4_8TiledMMAINS4_8MMA_AtomIJNS4_26SM100_MMA_F16BF16_2x1SM_SSISI_SI_fLi256ELi64ELNS4_4UMMA5MajorE0ELSO_0ELNSN_7ScaleInE0ELSP_0EEEEEENS4_6LayoutINS5_IJSC_SC_SC_EEENS5_IJNSA_ILi0EEESU_SU_EEEEENS5_IJNS4_10UnderscoreESX_SX_EEEEENS4_28SM100_TMA_2SM_LOAD_MULTICASTENS4_14ComposedLayoutINS4_7SwizzleILi3ELi4ELi3EEENS4_18smem_ptr_flag_bitsILi16EEENSS_INS5_IJNSA_ILi8EEESG_EEENS5_IJSG_SC_EEEEEEEvNS4_8identityES10_S1A_vS1B_EENS_8epilogue10collective18CollectiveEpilogueINS1D_23Sm100TmaWarpSpecializedILi3ELi2ELi32ELb1ELb0EEEJNS5_IJNSA_ILi128EEESG_SG_EEENS5_IJNSS_IS1I_SC_EENSS_INSA_ILi32EEESC_EEEEESI_SJ_SI_SJ_NS1D_6fusion15FusionCallbacksIS1H_NS1O_17LinearCombinationISI_fSI_fLNS_15FloatRoundStyleE2EEES1J_S1N_JEEENS4_5SM1004TMEM4LOAD26SM100_TMEM_LOAD_32dp32b32xENS4_13SM90_TMA_LOADENS11_INS12_ILi2ELi4ELi3EEES15_NSS_INS5_IJS16_S1L_EEENS5_IJS1L_SC_EEEEEEENS4_39AutoVectorizingCopyWithAssumedAlignmentILi128EEENS4_14SM90_TMA_STOREES23_S25_S25_EEEvvEEEEvNT_6ParamsE)
        /*0008*/ 	.word	0x00000079


	//----- nvinfo : EIATTR_FRAME_SIZE
	.align		4
.L_19:
        /*000c*/ 	.byte	0x04, 0x11
        /*000e*/ 	.short	(.L_21 - .L_20)
	.align		4
.L_20:
        /*0010*/ 	.word	index@($__internal_2_$__cuda_sm10x_tcgen05_guardrail_trap_unallocated_columns_being_dealloced)
        /*0014*/ 	.word	0x00000000


	//----- nvinfo : EIATTR_FRAME_SIZE
	.align		4
.L_21:
        /*0018*/ 	.byte	0x04, 0x11
        /*001a*/ 	.short	(.L_23 - .L_22)
	.align		4
.L_22:
        /*001c*/ 	.word	index@($__internal_1_$__cuda_sm10x_tcgen05_guardrail_trap_phase_invalid_during_alloc)
        /*0020*/ 	.word	0x00000000


	//----- nvinfo : EIATTR_FRAME_SIZE
	.align		4
.L_23:
        /*0024*/ 	.byte	0x04, 0x11
        /*0026*/ 	.short	(.L_25 - .L_24)
	.align		4
.L_24:
        /*0028*/ 	.word	index@($__internal_0_$__cuda_sm10x_tcgen05_guardrail_trap_col_being_dealloced_not_returned_by_alloc)
        /*002c*/ 	.word	0x00000000


	//----- nvinfo : EIATTR_FRAME_SIZE
	.align		4
.L_25:
        /*0030*/ 	.byte	0x04, 0x11
        /*0032*/ 	.short	(.L_27 - .L_26)
	.align		4
.L_26:
        /*0034*/ 	.word	index@(_ZN7cutlass13device_kernelINS_4gemm6kernel13GemmUniversalIN4cute5tupleIJiiiiEEENS1_10collective13CollectiveMmaINS1_35MainloopSm100TmaUmmaWarpSpecializedILi10ELi2ELi4ENS5_IJNS4_1CILi4EEESB_NSA_ILi1EEEEEEEENS5_IJNSA_ILi256EEENSA_ILi64EEESG_EEENS_10bfloat16_tENS5_IJlSC_lEEESI_SJ_NS4_8TiledMMAINS4_8MMA_AtomIJNS4_26SM100_MMA_F16BF16_2x1SM_SSISI_SI_fLi256ELi64ELNS4_4UMMA5MajorE0ELSO_0ELNSN_7ScaleInE0ELSP_0EEEEEENS4_6LayoutINS5_IJSC_SC_SC_EEENS5_IJNSA_ILi0EEESU_SU_EEEEENS5_IJNS4_10UnderscoreESX_SX_EEEEENS4_28SM100_TMA_2SM_LOAD_MULTICASTENS4_14ComposedLayoutINS4_7SwizzleILi3ELi4ELi3EEENS4_18smem_ptr_flag_bitsILi16EEENSS_INS5_IJNSA_ILi8EEESG_EEENS5_IJSG_SC_EEEEEEEvNS4_8identityES10_S1A_vS1B_EENS_8epilogue10collective18CollectiveEpilogueINS1D_23Sm100TmaWarpSpecializedILi3ELi2ELi32ELb1ELb0EEEJNS5_IJNSA_ILi128EEESG_SG_EEENS5_IJNSS_IS1I_SC_EENSS_INSA_ILi32EEESC_EEEEESI_SJ_SI_SJ_NS1D_6fusion15FusionCallbacksIS1H_NS1O_17LinearCombinationISI_fSI_fLNS_15FloatRoundStyleE2EEES1J_S1N_JEEENS4_5SM1004TMEM4LOAD26SM100_TMEM_LOAD_32dp32b32xENS4_13SM90_TMA_LOADENS11_INS12_ILi2ELi4ELi3EEES15_NSS_INS5_IJS16_S1L_EEENS5_IJS1L_SC_EEEEEEENS4_39AutoVectorizingCopyWithAssumedAlignmentILi128EEENS4_14SM90_TMA_STOREES23_S25_S25_EEEvvEEEEvNT_6ParamsE)
        /*0038*/ 	.word	0x00000000


	//----- nvinfo : EIATTR_MIN_STACK_SIZE
	.align		4
.L_27:
        /*003c*/ 	.byte	0x04, 0x12
        /*003e*/ 	.short	(.L_29 - .L_28)
	.align		4
.L_28:
        /*0040*/ 	.word	index@(_ZN7cutlass13device_kernelINS_4gemm6kernel13GemmUniversalIN4cute5tupleIJiiiiEEENS1_10collective13CollectiveMmaINS1_35MainloopSm100TmaUmmaWarpSpecializedILi10ELi2ELi4ENS5_IJNS4_1CILi4EEESB_NSA_ILi1EEEEEEEENS5_IJNSA_ILi256EEENSA_ILi64EEESG_EEENS_10bfloat16_tENS5_IJlSC_lEEESI_SJ_NS4_8TiledMMAINS4_8MMA_AtomIJNS4_26SM100_MMA_F16BF16_2x1SM_SSISI_SI_fLi256ELi64ELNS4_4UMMA5MajorE0ELSO_0ELNSN_7ScaleInE0ELSP_0EEEEEENS4_6LayoutINS5_IJSC_SC_SC_EEENS5_IJNSA_ILi0EEESU_SU_EEEEENS5_IJNS4_10UnderscoreESX_SX_EEEEENS4_28SM100_TMA_2SM_LOAD_MULTICASTENS4_14ComposedLayoutINS4_7SwizzleILi3ELi4ELi3EEENS4_18smem_ptr_flag_bitsILi16EEENSS_INS5_IJNSA_ILi8EEESG_EEENS5_IJSG_SC_EEEEEEEvNS4_8identityES10_S1A_vS1B_EENS_8epilogue10collective18CollectiveEpilogueINS1D_23Sm100TmaWarpSpecializedILi3ELi2ELi32ELb1ELb0EEEJNS5_IJNSA_ILi128EEESG_SG_EEENS5_IJNSS_IS1I_SC_EENSS_INSA_ILi32EEESC_EEEEESI_SJ_SI_SJ_NS1D_6fusion15FusionCallbacksIS1H_NS1O_17LinearCombinationISI_fSI_fLNS_15FloatRoundStyleE2EEES1J_S1N_JEEENS4_5SM1004TMEM4LOAD26SM100_TMEM_LOAD_32dp32b32xENS4_13SM90_TMA_LOADENS11_INS12_ILi2ELi4ELi3EEES15_NSS_INS5_IJS16_S1L_EEENS5_IJS1L_SC_EEEEEEENS4_39AutoVectorizingCopyWithAssumedAlignmentILi128EEENS4_14SM90_TMA_STOREES23_S25_S25_EEEvvEEEEvNT_6ParamsE)
        /*0044*/ 	.word	0x00000000
.L_29:


//--------------------- .nv.compat                --------------------------
	.section	.nv.compat,"",@"SHT_CUDA_COMPAT_INFO"
	.align	4
        /*0000*/ 	.byte	0x02, 0x09, 0x01, 0x00, 0x02, 0x02, 0x02, 0x00, 0x02, 0x05, 0x05, 0x00, 0x03, 0x07, 0x01, 0x01
        /*0010*/ 	.byte	0x02, 0x03, 0x01, 0x00, 0x02, 0x06, 0x01, 0x00, 0x04, 0x0b, 0x08, 0x00, 0x09, 0x00, 0x00, 0x00
        /*0020*/ 	.byte	0x00, 0x00, 0x00, 0x00


//--------------------- .nv.info._ZN7cutlass13device_kernelINS_4gemm6kernel13GemmUniversalIN4cute5tupleIJiiiiEEENS1_10collective13CollectiveMmaINS1_35MainloopSm100TmaUmmaWarpSpecializedILi10ELi2ELi4ENS5_IJNS4_1CILi4EEESB_NSA_ILi1EEEEEEEENS5_IJNSA_ILi256EEENSA_ILi64EEESG_EEENS_10bfloat16_tENS5_IJlSC_lEEESI_SJ_NS4_8TiledMMAINS4_8MMA_AtomIJNS4_26SM100_MMA_F16BF16_2x1SM_SSISI_SI_fLi256ELi64ELNS4_4UMMA5MajorE0ELSO_0ELNSN_7ScaleInE0ELSP_0EEEEEENS4_6LayoutINS5_IJSC_SC_SC_EEENS5_IJNSA_ILi0EEESU_SU_EEEEENS5_IJNS4_10UnderscoreESX_SX_EEEEENS4_28SM100_TMA_2SM_LOAD_MULTICASTENS4_14ComposedLayoutINS4_7SwizzleILi3ELi4ELi3EEENS4_18smem_ptr_flag_bitsILi16EEENSS_INS5_IJNSA_ILi8EEESG_EEENS5_IJSG_SC_EEEEEEEvNS4_8identityES10_S1A_vS1B_EENS_8epilogue10collective18CollectiveEpilogueINS1D_23Sm100TmaWarpSpecializedILi3ELi2ELi32ELb1ELb0EEEJNS5_IJNSA_ILi128EEESG_SG_EEENS5_IJNSS_IS1I_SC_EENSS_INSA_ILi32EEESC_EEEEESI_SJ_SI_SJ_NS1D_6fusion15FusionCallbacksIS1H_NS1O_17LinearCombinationISI_fSI_fLNS_15FloatRoundStyleE2EEES1J_S1N_JEEENS4_5SM1004TMEM4LOAD26SM100_TMEM_LOAD_32dp32b32xENS4_13SM90_TMA_LOADENS11_INS12_ILi2ELi4ELi3EEES15_NSS_INS5_IJS16_S1L_EEENS5_IJS1L_SC_EEEEEEENS4_39AutoVectorizingCopyWithAssumedAlignmentILi128EEENS4_14SM90_TMA_STOREES23_S25_S25_EEEvvEEEEvNT_6ParamsE --------------------------
	.section	.nv.info._ZN7cutlass13device_kernelINS_4gemm6kernel13GemmUniversalIN4cute5tupleIJiiiiEEENS1_10collective13CollectiveMmaINS1_35MainloopSm100TmaUmmaWarpSpecializedILi10ELi2ELi4ENS5_IJNS4_1CILi4EEESB_NSA_ILi1EEEEEEEENS5_IJNSA_ILi256EEENSA_ILi64EEESG_EEENS_10bfloat16_tENS5_IJlSC_lEEESI_SJ_NS4_8TiledMMAINS4_8MMA_AtomIJNS4_26SM100_MMA_F16BF16_2x1SM_SSISI_SI_fLi256ELi64ELNS4_4UMMA5MajorE0ELSO_0ELNSN_7ScaleInE0ELSP_0EEEEEENS4_6LayoutINS5_IJSC_SC_SC_EEENS5_IJNSA_ILi0EEESU_SU_EEEEENS5_IJNS4_10UnderscoreESX_SX_EEEEENS4_28SM100_TMA_2SM_LOAD_MULTICASTENS4_14ComposedLayoutINS4_7SwizzleILi3ELi4ELi3EEENS4_18smem_ptr_flag_bitsILi16EEENSS_INS5_IJNSA_ILi8EEESG_EEENS5_IJSG_SC_EEEEEEEvNS4_8identityES10_S1A_vS1B_EENS_8epilogue10collective18CollectiveEpilogueINS1D_23Sm100TmaWarpSpecializedILi3ELi2ELi32ELb1ELb0EEEJNS5_IJNSA_ILi128EEESG_SG_EEENS5_IJNSS_IS1I_SC_EENSS_INSA_ILi32EEESC_EEEEESI_SJ_SI_SJ_NS1D_6fusion15FusionCallbacksIS1H_NS1O_17LinearCombinationISI_fSI_fLNS_15FloatRoundStyleE2EEES1J_S1N_JEEENS4_5SM1004TMEM4LOAD26SM100_TMEM_LOAD_32dp32b32xENS4_13SM90_TMA_LOADENS11_INS12_ILi2ELi4ELi3EEES15_NSS_INS5_IJS16_S1L_EEENS5_IJS1L_SC_EEEEEEENS4_39AutoVectorizingCopyWithAssumedAlignmentILi128EEENS4_14SM90_TMA_STOREES23_S25_S25_EEEvvEEEEvNT_6ParamsE,"",@"SHT_CUDA_INFO"
	.sectionflags	@""
	.align	4


	//----- nvinfo : EIATTR_CUDA_API_VERSION
	.align		4
        /*0000*/ 	.byte	0x04, 0x37
        /*0002*/ 	.short	(.L_31 - .L_30)
.L_30:
        /*0004*/ 	.word	0x00000082


	//----- nvinfo : EIATTR_KPARAM_INFO
	.align		4
.L_31:
        /*0008*/ 	.byte	0x04, 0x17
        /*000a*/ 	.short	(.L_33 - .L_32)
.L_32:
        /*000c*/ 	.word	0x00000000
        /*0010*/ 	.short	0x0000
        /*0012*/ 	.short	0x0000
        /*0014*/ 	.byte	0x00, 0xf0, 0x01, 0x20


	//----- nvinfo : EIATTR_AT_ENTRY_FRAGMENTS
	.align		4
.L_33:
        /*0018*/ 	.byte	0x04, 0x4f
        /*001a*/ 	.short	(.L_35 - .L_34)


	//   ....[0]....
.L_34:
        /*001c*/ 	.word	0x00000007


	//----- nvinfo : EIATTR_RESERVED_SMEM_USED
	.align		4
.L_35:
        /*0020*/ 	.byte	0x01, 0x41
	.zero		2


	//----- nvinfo : EIATTR_SPARSE_MMA_MASK
	.align		4
        /*0024*/ 	.byte	0x03, 0x50
        /*0026*/ 	.short	0x0000


	//----- nvinfo : EIATTR_TCGEN05_2CTA_USED
	.align		4
        /*0028*/ 	.byte	0x01, 0x52
	.zero		2


	//----- nvinfo : EIATTR_MAXREG_COUNT
	.align		4
        /*002c*/ 	.byte	0x03, 0x1b
        /*002e*/ 	.short	0x00ff


	//----- nvinfo : EIATTR_NUM_BARRIERS
	.align		4
        /*0030*/ 	.byte	0x02, 0x4c
        /*0032*/ 	.byte	0x07
	.zero		1


	//----- nvinfo : EIATTR_EXTERNS
	.align		4
        /*0034*/ 	.byte	0x04, 0x0f
        /*0036*/ 	.short	(.L_37 - .L_36)


	//   ....[0]....
	.align		4
.L_36:
        /*0038*/ 	.word	index@(__assertfail)


	//----- nvinfo : EIATTR_MERCURY_ISA_VERSION
	.align		4
.L_37:
        /*003c*/ 	.byte	0x03, 0x5f
        /*003e*/ 	.short	0x0101


	//----- nvinfo : EIATTR_INT_WARP_WIDE_INSTR_OFFSETS
	.align		4
        /*0040*/ 	.byte	0x04, 0x31
        /*0042*/ 	.short	(.L_39 - .L_38)


	//   ....[0]....
.L_38:
        /*0044*/ 	.word	0x00000ea0


	//   ....[1]....
        /*0048*/ 	.word	0x00000f60


	//   ....[2]....
        /*004c*/ 	.word	0x00004ad0


	//   ....[3]....
        /*0050*/ 	.word	0x00004af0


	//   ....[4]....
        /*0054*/ 	.word	0x00004b20


	//   ....[5]....
        /*0058*/ 	.word	0x00005700


	//   ....[6]....
        /*005c*/ 	.word	0x00005780


	//   ....[7]....
        /*0060*/ 	.word	0x00005890


	//   ....[8]....
        /*0064*/ 	.word	0x000059a0


	//----- nvinfo : EIATTR_COOP_GROUP_MASK_REGIDS
	.align		4
.L_39:
        /*0068*/ 	.byte	0x04, 0x29
        /*006a*/ 	.short	(.L_41 - .L_40)


	//   ....[0]....
.L_40:
        /*006c*/ 	.word	0xffffffff


	//   ....[1]....
        /*0070*/ 	.word	0xffffffff


	//   ....[2]....
        /*0074*/ 	.word	0xffffffff


	//   ....[3]....
        /*0078*/ 	.word	0xffffffff


	//   ....[4]....
        /*007c*/ 	.word	0xffffffff


	//   ....[5]....
        /*0080*/ 	.word	0xffffffff


	//   ....[6]....
        /*0084*/ 	.word	0xffffffff


	//   ....[7]....
        /*0088*/ 	.word	0xffffffff


	//   ....[8]....
        /*008c*/ 	.word	0xffffffff


	//   ....[9]....
        /*0090*/ 	.word	0xffffffff


	//   ....[10]....
        /*0094*/ 	.word	0xffffffff


	//   ....[11]....
        /*0098*/ 	.word	0xffffffff


	//   ....[12]....
        /*009c*/ 	.word	0xffffffff


	//   ....[13]....
        /*00a0*/ 	.word	0xffffffff


	//----- nvinfo : EIATTR_COOP_GROUP_INSTR_OFFSETS
	.align		4
.L_41:
        /*00a4*/ 	.byte	0x04, 0x28
        /*00a6*/ 	.short	(.L_43 - .L_42)


	//   ....[0]....
.L_42:
        /*00a8*/ 	.word	0x000000b0


	//   ....[1]....
        /*00ac*/ 	.word	0x00000510


	//   ....[2]....
        /*00b0*/ 	.word	0x000007d0


	//   ....[3]....
        /*00b4*/ 	.word	0x00000950


	//   ....[4]....
        /*00b8*/ 	.word	0x00000a50


	//   ....[5]....
        /*00bc*/ 	.word	0x00000bc0


	//   ....[6]....
        /*00c0*/ 	.word	0x00000d60


	//   ....[7]....
        /*00c4*/ 	.word	0x00000fc0


	//   ....[8]....
        /*00c8*/ 	.word	0x00002660


	//   ....[9]....
        /*00cc*/ 	.word	0x000038b0


	//   ....[10]....
        /*00d0*/ 	.word	0x00003d80


	//   ....[11]....
        /*00d4*/ 	.word	0x00003db0


	//   ....[12]....
        /*00d8*/ 	.word	0x000049d0


	//   ....[13]....
        /*00dc*/ 	.word	0x00004be0


	//----- nvinfo : EIATTR_VRC_CTA_INIT_COUNT
	.align		4
.L_43:
        /*00e0*/ 	.byte	0x02, 0x4a
        /*00e2*/ 	.byte	0x80
	.zero		1


	//----- nvinfo : EIATTR_SYSCALL_OFFSETS
	.align		4
        /*00e4*/ 	.byte	0x04, 0x46
        /*00e6*/ 	.short	(.L_45 - .L_44)


	//   ....[0]....
.L_44:
        /*00e8*/ 	.word	0x00006680


	//   ....[1]....
        /*00ec*/ 	.word	0x00006770


	//   ....[2]....
        /*00f0*/ 	.word	0x00006fa0


	//   ....[3]....
        /*00f4*/ 	.word	0x00007c70


	//----- nvinfo : EIATTR_MBARRIER_INSTR_OFFSETS
	.align		4
.L_45:
        /*00f8*/ 	.byte	0x04, 0x39
        /*00fa*/ 	.short	(.L_47 - .L_46)


	//   ....[0]....
.L_46:
        /*00fc*/ 	.word	0x00000670
        /*0100*/ 	.word	0x000000ff
        /*0104*/ 	.word	0x00000000
        /*0108*/ 	.short	0x0100
        /*010a*/ 	.byte	0x04
	.zero		1


	//   ....[1]....
        /*010c*/ 	.word	0x00000680
        /*0110*/ 	.word	0x000000ff
        /*0114*/ 	.word	0x00000050
        /*0118*/ 	.short	0x0100
        /*011a*/ 	.byte	0x04
	.zero		1


	//   ....[2]....
        /*011c*/ 	.word	0x00000690
        /*0120*/ 	.word	0x000000ff
        /*0124*/ 	.word	0x00000008
        /*0128*/ 	.short	0x0100
        /*012a*/ 	.byte	0x04
	.zero		1


	//   ....[3]....
        /*012c*/ 	.word	0x000006a0
        /*0130*/ 	.word	0x000000ff
        /*0134*/ 	.word	0x00000058
        /*0138*/ 	.short	0x0100
        /*013a*/ 	.byte	0x04
	.zero		1


	//   ....[4]....
        /*013c*/ 	.word	0x000006b0
        /*0140*/ 	.word	0x000000ff
        /*0144*/ 	.word	0x00000010
        /*0148*/ 	.short	0x0100
        /*014a*/ 	.byte	0x04
	.zero		1


	//   ....[5]....
        /*014c*/ 	.word	0x000006c0
        /*0150*/ 	.word	0x000000ff
        /*0154*/ 	.word	0x00000060
        /*0158*/ 	.short	0x0100
        /*015a*/ 	.byte	0x04
	.zero		1


	//   ....[6]....
        /*015c*/ 	.word	0x000006d0
        /*0160*/ 	.word	0x000000ff
        /*0164*/ 	.word	0x00000018
        /*0168*/ 	.short	0x0100
        /*016a*/ 	.byte	0x04
	.zero		1


	//   ....[7]....
        /*016c*/ 	.word	0x000006e0
        /*0170*/ 	.word	0x000000ff
        /*0174*/ 	.word	0x00000068
        /*0178*/ 	.short	0x0100
        /*017a*/ 	.byte	0x04
	.zero		1


	//   ....[8]....
        /*017c*/ 	.word	0x000006f0
        /*0180*/ 	.word	0x000000ff
        /*0184*/ 	.word	0x00000020
        /*0188*/ 	.short	0x0100
        /*018a*/ 	.byte	0x04
	.zero		1


	//   ....[9]....
        /*018c*/ 	.word	0x00000700
        /*0190*/ 	.word	0x000000ff
        /*0194*/ 	.word	0x00000070
        /*0198*/ 	.short	0x0100
        /*019a*/ 	.byte	0x04
	.zero		1


	//   ....[10]....
        /*019c*/ 	.word	0x00000710
        /*01a0*/ 	.word	0x000000ff
        /*01a4*/ 	.word	0x00000028
        /*01a8*/ 	.short	0x0100
        /*01aa*/ 	.byte	0x04
	.zero		1


	//   ....[11]....
        /*01ac*/ 	.word	0x00000720
        /*01b0*/ 	.word	0x000000ff
        /*01b4*/ 	.word	0x00000078
        /*01b8*/ 	.short	0x0100
        /*01ba*/ 	.byte	0x04
	.zero		1


	//   ....[12]....
        /*01bc*/ 	.word	0x00000730
        /*01c0*/ 	.word	0x000000ff
        /*01c4*/ 	.word	0x00000030
        /*01c8*/ 	.short	0x0100
        /*01ca*/ 	.byte	0x04
	.zero		1


	//   ....[13]....
        /*01cc*/ 	.word	0x00000740
        /*01d0*/ 	.word	0x000000ff
        /*01d4*/ 	.word	0x00000080
        /*01d8*/ 	.short	0x0100
        /*01da*/ 	.byte	0x04
	.zero		1


	//   ....[14]....
        /*01dc*/ 	.word	0x00000750
        /*01e0*/ 	.word	0x000000ff
        /*01e4*/ 	.word	0x00000038
        /*01e8*/ 	.short	0x0100
        /*01ea*/ 	.byte	0x04
	.zero		1


	//   ....[15]....
        /*01ec*/ 	.word	0x00000760
        /*01f0*/ 	.word	0x000000ff
        /*01f4*/ 	.word	0x00000088
        /*01f8*/ 	.short	0x0100
        /*01fa*/ 	.byte	0x04
	.zero		1


	//   ....[16]....
        /*01fc*/ 	.word	0x00000770
        /*0200*/ 	.word	0x000000ff
        /*0204*/ 	.word	0x00000040
        /*0208*/ 	.short	0x0100
        /*020a*/ 	.byte	0x04
	.zero		1


	//   ....[17]....
        /*020c*/ 	.word	0x00000780
        /*0210*/ 	.word	0x000000ff
        /*0214*/ 	.word	0x00000090
        /*0218*/ 	.short	0x0100
        /*021a*/ 	.byte	0x04
	.zero		1


	//   ....[18]....
        /*021c*/ 	.word	0x00000790
        /*0220*/ 	.word	0x000000ff
        /*0224*/ 	.word	0x00000048
        /*0228*/ 	.short	0x0100
        /*022a*/ 	.byte	0x04
	.zero		1


	//   ....[19]....
        /*022c*/ 	.word	0x000007a0
        /*0230*/ 	.word	0x000000ff
        /*0234*/ 	.word	0x00000098
        /*0238*/ 	.short	0x0100
        /*023a*/ 	.byte	0x04
	.zero		1


	//   ....[20]....
        /*023c*/ 	.word	0x000008e0
        /*0240*/ 	.word	0x000000ff
        /*0244*/ 	.word	0x000000a0
        /*0248*/ 	.short	0x0100
        /*024a*/ 	.byte	0x04
	.zero		1


	//   ....[21]....
        /*024c*/ 	.word	0x000008f0
        /*0250*/ 	.word	0x000000ff
        /*0254*/ 	.word	0x000000b8
        /*0258*/ 	.short	0x0100
        /*025a*/ 	.byte	0x04
	.zero		1


	//   ....[22]....
        /*025c*/ 	.word	0x00000900
        /*0260*/ 	.word	0x000000ff
        /*0264*/ 	.word	0x000000a8
        /*0268*/ 	.short	0x0100
        /*026a*/ 	.byte	0x04
	.zero		1


	//   ....[23]....
        /*026c*/ 	.word	0x00000910
        /*0270*/ 	.word	0x000000ff
        /*0274*/ 	.word	0x000000c0
        /*0278*/ 	.short	0x0100
        /*027a*/ 	.byte	0x04
	.zero		1


	//   ....[24]....
        /*027c*/ 	.word	0x00000920
        /*0280*/ 	.word	0x000000ff
        /*0284*/ 	.word	0x000000b0
        /*0288*/ 	.short	0x0100
        /*028a*/ 	.byte	0x04
	.zero		1


	//   ....[25]....
        /*028c*/ 	.word	0x00000930
        /*0290*/ 	.word	0x000000ff
        /*0294*/ 	.word	0x000000c8
        /*0298*/ 	.short	0x0100
        /*029a*/ 	.byte	0x04
	.zero		1


	//   ....[26]....
        /*029c*/ 	.word	0x00000a20
        /*02a0*/ 	.word	0x000000ff
        /*02a4*/ 	.word	0x000000d0
        /*02a8*/ 	.short	0x0100
        /*02aa*/ 	.byte	0x06
	.zero		1


	//   ....[27]....
        /*02ac*/ 	.word	0x00000a30
        /*02b0*/ 	.word	0x000000ff
        /*02b4*/ 	.word	0x000000d8
        /*02b8*/ 	.short	0x0100
        /*02ba*/ 	.byte	0x06
	.zero		1


	//   ....[28]....
        /*02bc*/ 	.word	0x00000b70
        /*02c0*/ 	.word	0x000000ff
        /*02c4*/ 	.word	0x000000e0
        /*02c8*/ 	.short	0x0100
        /*02ca*/ 	.byte	0x06
	.zero		1


	//   ....[29]....
        /*02cc*/ 	.word	0x00000b80
        /*02d0*/ 	.word	0x000000ff
        /*02d4*/ 	.word	0x000000f0
        /*02d8*/ 	.short	0x0100
        /*02da*/ 	.byte	0x06
	.zero		1


	//   ....[30]....
        /*02dc*/ 	.word	0x00000b90
        /*02e0*/ 	.word	0x000000ff
        /*02e4*/ 	.word	0x000000e8
        /*02e8*/ 	.short	0x0100
        /*02ea*/ 	.byte	0x06
	.zero		1


	//   ....[31]....
        /*02ec*/ 	.word	0x00000ba0
        /*02f0*/ 	.word	0x000000ff
        /*02f4*/ 	.word	0x000000f8
        /*02f8*/ 	.short	0x0100
        /*02fa*/ 	.byte	0x06
	.zero		1


	//   ....[32]....
        /*02fc*/ 	.word	0x00000cd0
        /*0300*/ 	.word	0x000000ff
        /*0304*/ 	.word	0x00000100
        /*0308*/ 	.short	0x0100
        /*030a*/ 	.byte	0x04
	.zero		1


	//   ....[33]....
        /*030c*/ 	.word	0x00000ce0
        /*0310*/ 	.word	0x000000ff
        /*0314*/ 	.word	0x00000120
        /*0318*/ 	.short	0x0100
        /*031a*/ 	.byte	0x04
	.zero		1


	//   ....[34]....
        /*031c*/ 	.word	0x00000cf0
        /*0320*/ 	.word	0x000000ff
        /*0324*/ 	.word	0x00000108
        /*0328*/ 	.short	0x0100
        /*032a*/ 	.byte	0x04
	.zero		1


	//   ....[35]....
        /*032c*/ 	.word	0x00000d00
        /*0330*/ 	.word	0x000000ff
        /*0334*/ 	.word	0x00000128
        /*0338*/ 	.short	0x0100
        /*033a*/ 	.byte	0x04
	.zero		1


	//   ....[36]....
        /*033c*/ 	.word	0x00000d10
        /*0340*/ 	.word	0x000000ff
        /*0344*/ 	.word	0x00000110
        /*0348*/ 	.short	0x0100
        /*034a*/ 	.byte	0x04
	.zero		1


	//   ....[37]....
        /*034c*/ 	.word	0x00000d20
        /*0350*/ 	.word	0x000000ff
        /*0354*/ 	.word	0x00000130
        /*0358*/ 	.short	0x0100
        /*035a*/ 	.byte	0x04
	.zero		1


	//   ....[38]....
        /*035c*/ 	.word	0x00000d30
        /*0360*/ 	.word	0x000000ff
        /*0364*/ 	.word	0x00000118
        /*0368*/ 	.short	0x0100
        /*036a*/ 	.byte	0x04
	.zero		1


	//   ....[39]....
        /*036c*/ 	.word	0x00000d40
        /*0370*/ 	.word	0x000000ff
        /*0374*/ 	.word	0x00000138
        /*0378*/ 	.short	0x0100
        /*037a*/ 	.byte	0x04
	.zero		1


	//   ....[40]....
        /*037c*/ 	.word	0x00000e40
        /*0380*/ 	.word	0x000000ff
        /*0384*/ 	.word	0x00000140
        /*0388*/ 	.short	0x0100
        /*038a*/ 	.byte	0x04
	.zero		1


	//   ....[41]....
        /*038c*/ 	.word	0x00000e50
        /*0390*/ 	.word	0x000000ff
        /*0394*/ 	.word	0x00000150
        /*0398*/ 	.short	0x0100
        /*039a*/ 	.byte	0x04
	.zero		1


	//   ....[42]....
        /*039c*/ 	.word	0x00000e60
        /*03a0*/ 	.word	0x000000ff
        /*03a4*/ 	.word	0x00000148
        /*03a8*/ 	.short	0x0100
        /*03aa*/ 	.byte	0x04
	.zero		1


	//   ....[43]....
        /*03ac*/ 	.word	0x00000e70
        /*03b0*/ 	.word	0x000000ff
        /*03b4*/ 	.word	0x00000158
        /*03b8*/ 	.short	0x0100
        /*03ba*/ 	.byte	0x04
	.zero		1


	//   ....[44]....
        /*03bc*/ 	.word	0x00000f80
        /*03c0*/ 	.word	0x000000ff
        /*03c4*/ 	.word	0x00000160
        /*03c8*/ 	.short	0x0100
        /*03ca*/ 	.byte	0x06
	.zero		1


	//   ....[45]....
        /*03cc*/ 	.word	0x00001e80
        /*03d0*/ 	.word	0x00000000
        /*03d4*/ 	.word	0x00000150
        /*03d8*/ 	.short	0x010a
        /*03da*/ 	.byte	0xff
	.zero		1


	//   ....[46]....
        /*03dc*/ 	.word	0x00001ea0
        /*03e0*/ 	.word	0x00000000
        /*03e4*/ 	.word	0x00000140
        /*03e8*/ 	.short	0x0101
        /*03ea*/ 	.byte	0xff
	.zero		1


	//   ....[47]....
        /*03ec*/ 	.word	0x00001f50
        /*03f0*/ 	.word	0x000000ff
        /*03f4*/ 	.word	0x00000050
        /*03f8*/ 	.short	0x010a
        /*03fa*/ 	.byte	0x04
	.zero		1


	//   ....[48]....
        /*03fc*/ 	.word	0x00002020
        /*0400*/ 	.word	0x000000ff
        /*0404*/ 	.word	0x00000050
        /*0408*/ 	.short	0x010a
        /*040a*/ 	.byte	0x21
	.zero		1


	//   ....[49]....
        /*040c*/ 	.word	0x000021d0
        /*0410*/ 	.word	0x000000ff
        /*0414*/ 	.word	0x00000050
        /*0418*/ 	.short	0x010a
        /*041a*/ 	.byte	0x05
	.zero		1


	//   ....[50]....
        /*041c*/ 	.word	0x00002310
        /*0420*/ 	.word	0x000000ff
        /*0424*/ 	.word	0x000000d8
        /*0428*/ 	.short	0x0101
        /*042a*/ 	.byte	0x0d
	.zero		1


	//   ....[51]....
        /*042c*/ 	.word	0x00002330
        /*0430*/ 	.word	0x000000ff
        /*0434*/ 	.word	0x00000050
        /*0438*/ 	.short	0x010a
        /*043a*/ 	.byte	0x04
	.zero		1


	//   ....[52]....
        /*043c*/ 	.word	0x000023b0
        /*0440*/ 	.word	0x000000ff
        /*0444*/ 	.word	0x00000050
        /*0448*/ 	.short	0x010a
        /*044a*/ 	.byte	0x11
	.zero		1


	//   ....[53]....
        /*044c*/ 	.word	0x00002540
        /*0450*/ 	.word	0x000000ff
        /*0454*/ 	.word	0x00000050
        /*0458*/ 	.short	0x010a
        /*045a*/ 	.byte	0x05
	.zero		1


	//   ....[54]....
        /*045c*/ 	.word	0x00002690
        /*0460*/ 	.word	0x00000003
        /*0464*/ 	.word	0x000000e0
        /*0468*/ 	.short	0x010a
        /*046a*/ 	.byte	0xff
	.zero		1


	//   ....[55]....
        /*046c*/ 	.word	0x000027e0
        /*0470*/ 	.word	0x00000000
        /*0474*/ 	.word	0x00000000
        /*0478*/ 	.short	0x0101
        /*047a*/ 	.byte	0xff
	.zero		1


	//   ....[56]....
        /*047c*/ 	.word	0x00002da0
        /*0480*/ 	.word	0x000000ff
        /*0484*/ 	.word	0x00000000
        /*0488*/ 	.short	0x010a
        /*048a*/ 	.byte	0x04
	.zero		1


	//   ....[57]....
        /*048c*/ 	.word	0x00002e30
        /*0490*/ 	.word	0x000000ff
        /*0494*/ 	.word	0x00000000
        /*0498*/ 	.short	0x010a
        /*049a*/ 	.byte	0x05
	.zero		1


	//   ....[58]....
        /*049c*/ 	.word	0x00002ec0
        /*04a0*/ 	.word	0x000000ff
        /*04a4*/ 	.word	0x00000000
        /*04a8*/ 	.short	0x010a
        /*04aa*/ 	.byte	0x05
	.zero		1


	//   ....[59]....
        /*04ac*/ 	.word	0x00002f50
        /*04b0*/ 	.word	0x000000ff
        /*04b4*/ 	.word	0x00000000
        /*04b8*/ 	.short	0x010a
        /*04ba*/ 	.byte	0x05
	.zero		1


	//   ....[60]....
        /*04bc*/ 	.word	0x00002fe0
        /*04c0*/ 	.word	0x000000ff
        /*04c4*/ 	.word	0x00000000
        /*04c8*/ 	.short	0x010a
        /*04ca*/ 	.byte	0x05
	.zero		1


	//   ....[61]....
        /*04cc*/ 	.word	0x00003070
        /*04d0*/ 	.word	0x000000ff
        /*04d4*/ 	.word	0x00000000
        /*04d8*/ 	.short	0x010a
        /*04da*/ 	.byte	0x05
	.zero		1


	//   ....[62]....
        /*04dc*/ 	.word	0x00003100
        /*04e0*/ 	.word	0x000000ff
        /*04e4*/ 	.word	0x00000000
        /*04e8*/ 	.short	0x010a
        /*04ea*/ 	.byte	0x05
	.zero		1


	//   ....[63]....
        /*04ec*/ 	.word	0x00003190
        /*04f0*/ 	.word	0x000000ff
        /*04f4*/ 	.word	0x00000000
        /*04f8*/ 	.short	0x010a
        /*04fa*/ 	.byte	0x05
	.zero		1


	//   ....[64]....
        /*04fc*/ 	.word	0x00003220
        /*0500*/ 	.word	0x000000ff
        /*0504*/ 	.word	0x00000000
        /*0508*/ 	.short	0x010a
        /*050a*/ 	.byte	0x05
	.zero		1


	//   ....[65]....
        /*050c*/ 	.word	0x000032c0
        /*0510*/ 	.word	0x00000000
        /*0514*/ 	.word	0x00000000
        /*0518*/ 	.short	0x010a
        /*051a*/ 	.byte	0xff
	.zero		1


	//   ....[66]....
        /*051c*/ 	.word	0x00003400
        /*0520*/ 	.word	0x00000002
        /*0524*/ 	.word	0x00000140
        /*0528*/ 	.short	0x010a
        /*052a*/ 	.byte	0xff
	.zero		1


	//   ....[67]....
        /*052c*/ 	.word	0x00003460
        /*0530*/ 	.word	0x00000004
        /*0534*/ 	.word	0x00000000
        /*0538*/ 	.short	0x0101
        /*053a*/ 	.byte	0xff
	.zero		1


	//   ....[68]....
        /*053c*/ 	.word	0x00003480
        /*0540*/ 	.word	0x000000ff
        /*0544*/ 	.word	0x000000f0
        /*0548*/ 	.short	0x010a
        /*054a*/ 	.byte	0x04
	.zero		1


	//   ....[69]....
        /*054c*/ 	.word	0x000035a0
        /*0550*/ 	.word	0x00000002
        /*0554*/ 	.word	0x000000e0
        /*0558*/ 	.short	0x010a
        /*055a*/ 	.byte	0xff
	.zero		1


	//   ....[70]....
        /*055c*/ 	.word	0x000036b0
        /*0560*/ 	.word	0x00000002
        /*0564*/ 	.word	0x00000000
        /*0568*/ 	.short	0x0101
        /*056a*/ 	.byte	0xff
	.zero		1


	//   ....[71]....
        /*056c*/ 	.word	0x00003740
        /*0570*/ 	.word	0x000000ff
        /*0574*/ 	.word	0x000000f0
        /*0578*/ 	.short	0x0106
        /*057a*/ 	.byte	0x04
	.zero		1


	//   ....[72]....
        /*057c*/ 	.word	0x00003760
        /*0580*/ 	.word	0x000000ff
        /*0584*/ 	.word	0x000000f0
        /*0588*/ 	.short	0x010a
        /*058a*/ 	.byte	0x04
	.zero		1


	//   ....[73]....
        /*058c*/ 	.word	0x000037f0
        /*0590*/ 	.word	0x000000ff
        /*0594*/ 	.word	0x000000f0
        /*0598*/ 	.short	0x0106
        /*059a*/ 	.byte	0x07
	.zero		1


	//   ....[74]....
        /*059c*/ 	.word	0x00003830
        /*05a0*/ 	.word	0x00000000
        /*05a4*/ 	.word	0x000000f0
        /*05a8*/ 	.short	0x010a
        /*05aa*/ 	.byte	0xff
	.zero		1


	//   ....[75]....
        /*05ac*/ 	.word	0x00003a80
        /*05b0*/ 	.word	0x000000ff
        /*05b4*/ 	.word	0x00000008
        /*05b8*/ 	.short	0x010a
        /*05ba*/ 	.byte	0x05
	.zero		1


	//   ....[76]....
        /*05bc*/ 	.word	0x00003aa0
        /*05c0*/ 	.word	0x000000ff
        /*05c4*/ 	.word	0x00000008
        /*05c8*/ 	.short	0x010a
        /*05ca*/ 	.byte	0x05
	.zero		1


	//   ....[77]....
        /*05cc*/ 	.word	0x00003c30
        /*05d0*/ 	.word	0x000000ff
        /*05d4*/ 	.word	0x00000008
        /*05d8*/ 	.short	0x010a
        /*05da*/ 	.byte	0x05
	.zero		1


	//   ....[78]....
        /*05dc*/ 	.word	0x00003c50
        /*05e0*/ 	.word	0x000000ff
        /*05e4*/ 	.word	0x00000008
        /*05e8*/ 	.short	0x010a
        /*05ea*/ 	.byte	0x05
	.zero		1


	//   ....[79]....
        /*05ec*/ 	.word	0x00003d10
        /*05f0*/ 	.word	0x000000ff
        /*05f4*/ 	.word	0x00000000
        /*05f8*/ 	.short	0x0101
        /*05fa*/ 	.byte	0x04
	.zero		1


	//   ....[80]....
        /*05fc*/ 	.word	0x00004050
        /*0600*/ 	.word	0x00000000
        /*0604*/ 	.word	0x000000e0
        /*0608*/ 	.short	0x010a
        /*060a*/ 	.byte	0xff
	.zero		1


	//   ....[81]....
        /*060c*/ 	.word	0x00004110
        /*0610*/ 	.word	0x00000000
        /*0614*/ 	.word	0x00000000
        /*0618*/ 	.short	0x0101
        /*061a*/ 	.byte	0xff
	.zero		1


	//   ....[82]....
        /*061c*/ 	.word	0x000041d0
        /*0620*/ 	.word	0x000000ff
        /*0624*/ 	.word	0x00000000
        /*0628*/ 	.short	0x010a
        /*062a*/ 	.byte	0x04
	.zero		1


	//   ....[83]....
        /*062c*/ 	.word	0x000041e0
        /*0630*/ 	.word	0x000000ff
        /*0634*/ 	.word	0x00000120
        /*0638*/ 	.short	0x010a
        /*063a*/ 	.byte	0x1f
	.zero		1


	//   ....[84]....
        /*063c*/ 	.word	0x00004290
        /*0640*/ 	.word	0x000000ff
        /*0644*/ 	.word	0x00000000
        /*0648*/ 	.short	0x010a
        /*064a*/ 	.byte	0x05
	.zero		1


	//   ....[85]....
        /*064c*/ 	.word	0x000043c0
        /*0650*/ 	.word	0x000000ff
        /*0654*/ 	.word	0x00000000
        /*0658*/ 	.short	0x010a
        /*065a*/ 	.byte	0x04
	.zero		1


	//   ....[86]....
        /*065c*/ 	.word	0x000046c0
        /*0660*/ 	.word	0x000000ff
        /*0664*/ 	.word	0x00000000
        /*0668*/ 	.short	0x010a
        /*066a*/ 	.byte	0x04
	.zero		1


	//   ....[87]....
        /*066c*/ 	.word	0x00004750
        /*0670*/ 	.word	0x000000ff
        /*0674*/ 	.word	0x00000000
        /*0678*/ 	.short	0x010a
        /*067a*/ 	.byte	0x05
	.zero		1


	//   ....[88]....
        /*067c*/ 	.word	0x000047e0
        /*0680*/ 	.word	0x000000ff
        /*0684*/ 	.word	0x00000000
        /*0688*/ 	.short	0x010a
        /*068a*/ 	.byte	0x05
	.zero		1


	//   ....[89]....
        /*068c*/ 	.word	0x00004880
        /*0690*/ 	.word	0x00000000
        /*0694*/ 	.word	0x00000000
        /*0698*/ 	.short	0x010a
        /*069a*/ 	.byte	0xff
	.zero		1


	//   ....[90]....
        /*069c*/ 	.word	0x000048c0
        /*06a0*/ 	.word	0x00000000
        /*06a4*/ 	.word	0x00000000
        /*06a8*/ 	.short	0x010a
        /*06aa*/ 	.byte	0xff
	.zero		1


	//   ....[91]....
        /*06ac*/ 	.word	0x00004930
        /*06b0*/ 	.word	0x000000ff
        /*06b4*/ 	.word	0x00000000
        /*06b8*/ 	.short	0x0101
        /*06ba*/ 	.byte	0x04
	.zero		1


	//   ....[92]....
        /*06bc*/ 	.word	0x00004970
        /*06c0*/ 	.word	0x000000ff
        /*06c4*/ 	.word	0x00000160
        /*06c8*/ 	.short	0x010a
        /*06ca*/ 	.byte	0x1a
	.zero		1


	//   ....[93]....
        /*06cc*/ 	.word	0x000049c0
        /*06d0*/ 	.word	0x000000ff
        /*06d4*/ 	.word	0x00000000
        /*06d8*/ 	.short	0x0101
        /*06da*/ 	.byte	0x04
	.zero		1


	//   ....[94]....
        /*06dc*/ 	.word	0x00004e30
        /*06e0*/ 	.word	0x0000000c
        /*06e4*/ 	.word	0x000000e0
        /*06e8*/ 	.short	0x010a
        /*06ea*/ 	.byte	0xff
	.zero		1


	//   ....[95]....
        /*06ec*/ 	.word	0x00004fa0
        /*06f0*/ 	.word	0x00000000
        /*06f4*/ 	.word	0x00000000
        /*06f8*/ 	.short	0x0101
        /*06fa*/ 	.byte	0xff
	.zero		1


	//   ....[96]....
        /*06fc*/ 	.word	0x00005420
        /*0700*/ 	.word	0x000000ff
        /*0704*/ 	.word	0x000000d8
        /*0708*/ 	.short	0x010a
        /*070a*/ 	.byte	0x18
	.zero		1


	//   ....[97]....
        /*070c*/ 	.word	0x000055e0
        /*0710*/ 	.word	0x000000ff
        /*0714*/ 	.word	0x000000b8
        /*0718*/ 	.short	0x010a
        /*071a*/ 	.byte	0x04
	.zero		1


	//   ....[98]....
        /*071c*/ 	.word	0x000057c0
        /*0720*/ 	.word	0x000000ff
        /*0724*/ 	.word	0x000000a0
        /*0728*/ 	.short	0x010b
        /*072a*/ 	.byte	0x04
	.zero		1


	//   ....[99]....
        /*072c*/ 	.word	0x000057d0
        /*0730*/ 	.word	0x000000ff
        /*0734*/ 	.word	0x00000000
        /*0738*/ 	.short	0x0101
        /*073a*/ 	.byte	0x14
	.zero		1


	//   ....[100]....
        /*073c*/ 	.word	0x000057e0
        /*0740*/ 	.word	0x000000ff
        /*0744*/ 	.word	0x000000b8
        /*0748*/ 	.short	0x010a
        /*074a*/ 	.byte	0x05
	.zero		1


	//   ....[101]....
        /*074c*/ 	.word	0x000059e0
        /*0750*/ 	.word	0x000000ff
        /*0754*/ 	.word	0x000000a0
        /*0758*/ 	.short	0x010b
        /*075a*/ 	.byte	0x05
	.zero		1


	//   ....[102]....
        /*075c*/ 	.word	0x000059f0
        /*0760*/ 	.word	0x000000ff
        /*0764*/ 	.word	0x00000000
        /*0768*/ 	.short	0x0101
        /*076a*/ 	.byte	0x04
	.zero		1


	//   ....[103]....
        /*076c*/ 	.word	0x00005a90
        /*0770*/ 	.word	0x000000ff
        /*0774*/ 	.word	0x00000000
        /*0778*/ 	.short	0x010a
        /*077a*/ 	.byte	0x04
	.zero		1


	//   ....[104]....
        /*077c*/ 	.word	0x00005b20
        /*0780*/ 	.word	0x000000ff
        /*0784*/ 	.word	0x00000000
        /*0788*/ 	.short	0x010a
        /*078a*/ 	.byte	0x05
	.zero		1


	//   ....[105]....
        /*078c*/ 	.word	0x00005bc0
        /*0790*/ 	.word	0x00000000
        /*0794*/ 	.word	0x00000000
        /*0798*/ 	.short	0x010a
        /*079a*/ 	.byte	0xff
	.zero		1


	//   ....[106]....
        /*079c*/ 	.word	0x00005f10
        /*07a0*/ 	.word	0x00000003
        /*07a4*/ 	.word	0x000000e0
        /*07a8*/ 	.short	0x010a
        /*07aa*/ 	.byte	0xff
	.zero		1


	//   ....[107]....
        /*07ac*/ 	.word	0x00006090
        /*07b0*/ 	.word	0x00000000
        /*07b4*/ 	.word	0x00000000
        /*07b8*/ 	.short	0x0101
        /*07ba*/ 	.byte	0xff
	.zero		1


	//   ....[108]....
        /*07bc*/ 	.word	0x00006c00
        /*07c0*/ 	.word	0x00000000
        /*07c4*/ 	.word	0x000000a0
        /*07c8*/ 	.short	0x010a
        /*07ca*/ 	.byte	0xff
	.zero		1


	//   ....[109]....
        /*07cc*/ 	.word	0x00006c60
        /*07d0*/ 	.word	0x0000005c
        /*07d4*/ 	.word	0x00000100
        /*07d8*/ 	.short	0x010a
        /*07da*/ 	.byte	0xff
	.zero		1


	//   ....[110]....
        /*07dc*/ 	.word	0x00006d50
        /*07e0*/ 	.word	0x00000000
        /*07e4*/ 	.word	0x000000a0
        /*07e8*/ 	.short	0x010a
        /*07ea*/ 	.byte	0xff
	.zero		1


	//   ....[111]....
        /*07ec*/ 	.word	0x00006e80
        /*07f0*/ 	.word	0x0000005c
        /*07f4*/ 	.word	0x00000100
        /*07f8*/ 	.short	0x010a
        /*07fa*/ 	.byte	0xff
	.zero		1


	//   ....[112]....
        /*07fc*/ 	.word	0x000079b0
        /*0800*/ 	.word	0x00000000
        /*0804*/ 	.word	0x00000000
        /*0808*/ 	.short	0x0101
        /*080a*/ 	.byte	0xff
	.zero		1


	//   ....[113]....
        /*080c*/ 	.word	0x000079c0
        /*0810*/ 	.word	0x00000003
        /*0814*/ 	.word	0x000000a0
        /*0818*/ 	.short	0x010a
        /*081a*/ 	.byte	0xff
	.zero		1


	//   ....[114]....
        /*081c*/ 	.word	0x00007a90
        /*0820*/ 	.word	0x00000003
        /*0824*/ 	.word	0x000000a0
        /*0828*/ 	.short	0x010a
        /*082a*/ 	.byte	0xff
	.zero		1


	//   ....[115]....
        /*082c*/ 	.word	0x00007f10
        /*0830*/ 	.word	0x0000005c
        /*0834*/ 	.word	0x00000000
        /*0838*/ 	.short	0x0101
        /*083a*/ 	.byte	0xff
	.zero		1


	//   ....[116]....
        /*083c*/ 	.word	0x00008730
        /*0840*/ 	.word	0x00000002
        /*0844*/ 	.word	0x00000000
        /*0848*/ 	.short	0x0101
        /*084a*/ 	.byte	0xff
	.zero		1


	//   ....[117]....
        /*084c*/ 	.word	0x00008a00
        /*0850*/ 	.word	0x000000ff
        /*0854*/ 	.word	0x00000000
        /*0858*/ 	.short	0x0101
        /*085a*/ 	.byte	0x06
	.zero		1


	//   ....[118]....
        /*085c*/ 	.word	0x00008a20
        /*0860*/ 	.word	0x00000000
        /*0864*/ 	.word	0x00000150
        /*0868*/ 	.short	0x010a
        /*086a*/ 	.byte	0xff
	.zero		1


	//   ....[119]....
        /*086c*/ 	.word	0x00008a80
        /*0870*/ 	.word	0x00000000
        /*0874*/ 	.word	0x00000050
        /*0878*/ 	.short	0x010a
        /*087a*/ 	.byte	0xff
	.zero		1


	//   ....[120]....
        /*087c*/ 	.word	0x00008ae0
        /*0880*/ 	.word	0x00000000
        /*0884*/ 	.word	0x00000050
        /*0888*/ 	.short	0x010a
        /*088a*/ 	.byte	0xff
	.zero		1


	//   ....[121]....
        /*088c*/ 	.word	0x00008b30
        /*0890*/ 	.word	0x00000003
        /*0894*/ 	.word	0x000000e0
        /*0898*/ 	.short	0x010a
        /*089a*/ 	.byte	0xff
	.zero		1


	//   ....[122]....
        /*089c*/ 	.word	0x00008b90
        /*08a0*/ 	.word	0x00000000
        /*08a4*/ 	.word	0x00000000
        /*08a8*/ 	.short	0x010a
        /*08aa*/ 	.byte	0xff
	.zero		1


	//   ....[123]....
        /*08ac*/ 	.word	0x00008bf0
        /*08b0*/ 	.word	0x00000000
        /*08b4*/ 	.word	0x00000000
        /*08b8*/ 	.short	0x010a
        /*08ba*/ 	.byte	0xff
	.zero		1


	//   ....[124]....
        /*08bc*/ 	.word	0x00008c50
        /*08c0*/ 	.word	0x00000000
        /*08c4*/ 	.word	0x00000000
        /*08c8*/ 	.short	0x010a
        /*08ca*/ 	.byte	0xff
	.zero		1


	//   ....[125]....
        /*08cc*/ 	.word	0x00008cb0
        /*08d0*/ 	.word	0x00000000
        /*08d4*/ 	.word	0x00000000
        /*08d8*/ 	.short	0x010a
        /*08da*/ 	.byte	0xff
	.zero		1


	//   ....[126]....
        /*08dc*/ 	.word	0x00008d10
        /*08e0*/ 	.word	0x00000000
        /*08e4*/ 	.word	0x00000000
        /*08e8*/ 	.short	0x010a
        /*08ea*/ 	.byte	0xff
	.zero		1


	//   ....[127]....
        /*08ec*/ 	.word	0x00008d70
        /*08f0*/ 	.word	0x00000000
        /*08f4*/ 	.word	0x00000000
        /*08f8*/ 	.short	0x010a
        /*08fa*/ 	.byte	0xff
	.zero		1


	//   ....[128]....
        /*08fc*/ 	.word	0x00008dd0
        /*0900*/ 	.word	0x00000000
        /*0904*/ 	.word	0x00000000
        /*0908*/ 	.short	0x010a
        /*090a*/ 	.byte	0xff
	.zero		1


	//   ....[129]....
        /*090c*/ 	.word	0x00008e30
        /*0910*/ 	.word	0x00000000
        /*0914*/ 	.word	0x00000000
        /*0918*/ 	.short	0x010a
        /*091a*/ 	.byte	0xff
	.zero		1


	//   ....[130]....
        /*091c*/ 	.word	0x00008e90
        /*0920*/ 	.word	0x00000000
        /*0924*/ 	.word	0x00000000
        /*0928*/ 	.short	0x010a
        /*092a*/ 	.byte	0xff
	.zero		1


	//   ....[131]....
        /*092c*/ 	.word	0x00008ee0
        /*0930*/ 	.word	0x00000002
        /*0934*/ 	.word	0x00000140
        /*0938*/ 	.short	0x010a
        /*093a*/ 	.byte	0xff
	.zero		1


	//   ....[132]....
        /*093c*/ 	.word	0x00008f40
        /*0940*/ 	.word	0x00000002
        /*0944*/ 	.word	0x000000f0
        /*0948*/ 	.short	0x010a
        /*094a*/ 	.byte	0xff
	.zero		1


	//   ....[133]....
        /*094c*/ 	.word	0x00008f90
        /*0950*/ 	.word	0x00000002
        /*0954*/ 	.word	0x000000e0
        /*0958*/ 	.short	0x010a
        /*095a*/ 	.byte	0xff
	.zero		1


	//   ....[134]....
        /*095c*/ 	.word	0x00008ff0
        /*0960*/ 	.word	0x00000000
        /*0964*/ 	.word	0x000000f0
        /*0968*/ 	.short	0x010a
        /*096a*/ 	.byte	0xff
	.zero		1


	//   ....[135]....
        /*096c*/ 	.word	0x00009050
        /*0970*/ 	.word	0x00000000
        /*0974*/ 	.word	0x00000008
        /*0978*/ 	.short	0x010a
        /*097a*/ 	.byte	0xff
	.zero		1


	//   ....[136]....
        /*097c*/ 	.word	0x00009140
        /*0980*/ 	.word	0x00000000
        /*0984*/ 	.word	0x00000008
        /*0988*/ 	.short	0x010a
        /*098a*/ 	.byte	0xff
	.zero		1


	//   ....[137]....
        /*098c*/ 	.word	0x00009190
        /*0990*/ 	.word	0x00000000
        /*0994*/ 	.word	0x000000e0
        /*0998*/ 	.short	0x010a
        /*099a*/ 	.byte	0xff
	.zero		1


	//   ....[138]....
        /*099c*/ 	.word	0x000091f0
        /*09a0*/ 	.word	0x00000000
        /*09a4*/ 	.word	0x00000120
        /*09a8*/ 	.short	0x010a
        /*09aa*/ 	.byte	0xff
	.zero		1


	//   ....[139]....
        /*09ac*/ 	.word	0x00009250
        /*09b0*/ 	.word	0x00000000
        /*09b4*/ 	.word	0x00000000
        /*09b8*/ 	.short	0x010a
        /*09ba*/ 	.byte	0xff
	.zero		1


	//   ....[140]....
        /*09bc*/ 	.word	0x000092b0
        /*09c0*/ 	.word	0x00000000
        /*09c4*/ 	.word	0x00000000
        /*09c8*/ 	.short	0x010a
        /*09ca*/ 	.byte	0xff
	.zero		1


	//   ....[141]....
        /*09cc*/ 	.word	0x00009310
        /*09d0*/ 	.word	0x00000000
        /*09d4*/ 	.word	0x00000000
        /*09d8*/ 	.short	0x010a
        /*09da*/ 	.byte	0xff
	.zero		1


	//   ....[142]....
        /*09dc*/ 	.word	0x00009370
        /*09e0*/ 	.word	0x00000000
        /*09e4*/ 	.word	0x00000000
        /*09e8*/ 	.short	0x010a
        /*09ea*/ 	.byte	0xff
	.zero		1


	//   ....[143]....
        /*09ec*/ 	.word	0x000093d0
        /*09f0*/ 	.word	0x00000000
        /*09f4*/ 	.word	0x00000160
        /*09f8*/ 	.short	0x010a
        /*09fa*/ 	.byte	0xff
	.zero		1


	//   ....[144]....
        /*09fc*/ 	.word	0x00009420
        /*0a00*/ 	.word	0x0000000c
        /*0a04*/ 	.word	0x000000e0
        /*0a08*/ 	.short	0x010a
        /*0a0a*/ 	.byte	0xff
	.zero		1


	//   ....[145]....
        /*0a0c*/ 	.word	0x00009480
        /*0a10*/ 	.word	0x00000000
        /*0a14*/ 	.word	0x000000d8
        /*0a18*/ 	.short	0x010a
        /*0a1a*/ 	.byte	0xff
	.zero		1


	//   ....[146]....
        /*0a1c*/ 	.word	0x000094e0
        /*0a20*/ 	.word	0x00000000
        /*0a24*/ 	.word	0x000000b8
        /*0a28*/ 	.short	0x010a
        /*0a2a*/ 	.byte	0xff
	.zero		1


	//   ....[147]....
        /*0a2c*/ 	.word	0x00009540
        /*0a30*/ 	.word	0x00000009
        /*0a34*/ 	.word	0x000000b8
        /*0a38*/ 	.short	0x010a
        /*0a3a*/ 	.byte	0xff
	.zero		1


	//   ....[148]....
        /*0a3c*/ 	.word	0x000095a0
        /*0a40*/ 	.word	0x00000000
        /*0a44*/ 	.word	0x00000000
        /*0a48*/ 	.short	0x010a
        /*0a4a*/ 	.byte	0xff
	.zero		1


	//   ....[149]....
        /*0a4c*/ 	.word	0x00009600
        /*0a50*/ 	.word	0x00000000
        /*0a54*/ 	.word	0x00000000
        /*0a58*/ 	.short	0x010a
        /*0a5a*/ 	.byte	0xff
	.zero		1


	//   ....[150]....
        /*0a5c*/ 	.word	0x00009650
        /*0a60*/ 	.word	0x00000003
        /*0a64*/ 	.word	0x000000e0
        /*0a68*/ 	.short	0x010a
        /*0a6a*/ 	.byte	0xff
	.zero		1


	//   ....[151]....
        /*0a6c*/ 	.word	0x000096a0
        /*0a70*/ 	.word	0x00000000
        /*0a74*/ 	.word	0x000000a0
        /*0a78*/ 	.short	0x010a
        /*0a7a*/ 	.byte	0xff
	.zero		1


	//   ....[152]....
        /*0a7c*/ 	.word	0x000096f0
        /*0a80*/ 	.word	0x0000005c
        /*0a84*/ 	.word	0x00000100
        /*0a88*/ 	.short	0x010a
        /*0a8a*/ 	.byte	0xff
	.zero		1


	//   ....[153]....
        /*0a8c*/ 	.word	0x00009740
        /*0a90*/ 	.word	0x00000003
        /*0a94*/ 	.word	0x000000a0
        /*0a98*/ 	.short	0x010a
        /*0a9a*/ 	.byte	0xff
	.zero		1


	//----- nvinfo : EIATTR_NUM_MBARRIERS
	.align		4
.L_47:
        /*0a9c*/ 	.byte	0x03, 0x38
        /*0a9e*/ 	.short	0x002d


	//----- nvinfo : EIATTR_EXIT_INSTR_OFFSETS
	.align		4
        /*0aa0*/ 	.byte	0x04, 0x1c
        /*0aa2*/ 	.short	(.L_49 - .L_48)


	//   ....[0]....
.L_48:
        /*0aa4*/ 	.word	0x000032f0


	//   ....[1]....
        /*0aa8*/ 	.word	0x00003800


	//   ....[2]....
        /*0aac*/ 	.word	0x00003860


	//   ....[3]....
        /*0ab0*/ 	.word	0x00004bf0


	//   ....[4]....
        /*0ab4*/ 	.word	0x00005bf0


	//   ....[5]....
        /*0ab8*/ 	.word	0x00005c30


	//   ....[6]....
        /*0abc*/ 	.word	0x000088f0


	//   ....[7]....
        /*0ac0*/ 	.word	0x00008960


	//   ....[8]....
        /*0ac4*/ 	.word	0x00008990


	//   ....[9]....
        /*0ac8*/ 	.word	0x00008a10


	//----- nvinfo : EIATTR_MAX_THREADS
	.align		4
.L_49:
        /*0acc*/ 	.byte	0x04, 0x05
        /*0ace*/ 	.short	(.L_51 - .L_50)
.L_50:
        /*0ad0*/ 	.word	0x00000100
        /*0ad4*/ 	.word	0x00000001
        /*0ad8*/ 	.word	0x00000001


	//----- nvinfo : EIATTR_CRS_STACK_SIZE
	.align		4
.L_51:
        /*0adc*/ 	.byte	0x04, 0x1e
        /*0ade*/ 	.short	(.L_53 - .L_52)
.L_52:
        /*0ae0*/ 	.word	0x00000000


	//----- nvinfo : EIATTR_CBANK_PARAM_SIZE
	.align		4
.L_53:
        /*0ae4*/ 	.byte	0x03, 0x19
        /*0ae6*/ 	.short	0x0800


	//----- nvinfo : EIATTR_PARAM_CBANK
	.align		4
        /*0ae8*/ 	.byte	0x04, 0x0a
        /*0aea*/ 	.short	(.L_55 - .L_54)
	.align		4
.L_54:
        /*0aec*/ 	.word	index@(.nv.constant0._ZN7cutlass13device_kernelINS_4gemm6kernel13GemmUniversalIN4cute5tupleIJiiiiEEENS1_10collective13CollectiveMmaINS1_35MainloopSm100TmaUmmaWarpSpecializedILi10ELi2ELi4ENS5_IJNS4_1CILi4EEESB_NSA_ILi1EEEEEEEENS5_IJNSA_ILi256EEENSA_ILi64EEESG_EEENS_10bfloat16_tENS5_IJlSC_lEEESI_SJ_NS4_8TiledMMAINS4_8MMA_AtomIJNS4_26SM100_MMA_F16BF16_2x1SM_SSISI_SI_fLi256ELi64ELNS4_4UMMA5MajorE0ELSO_0ELNSN_7ScaleInE0ELSP_0EEEEEENS4_6LayoutINS5_IJSC_SC_SC_EEENS5_IJNSA_ILi0EEESU_SU_EEEEENS5_IJNS4_10UnderscoreESX_SX_EEEEENS4_28SM100_TMA_2SM_LOAD_MULTICASTENS4_14ComposedLayoutINS4_7SwizzleILi3ELi4ELi3EEENS4_18smem_ptr_flag_bitsILi16EEENSS_INS5_IJNSA_ILi8EEESG_EEENS5_IJSG_SC_EEEEEEEvNS4_8identityES10_S1A_vS1B_EENS_8epilogue10collective18CollectiveEpilogueINS1D_23Sm100TmaWarpSpecializedILi3ELi2ELi32ELb1ELb0EEEJNS5_IJNSA_ILi128EEESG_SG_EEENS5_IJNSS_IS1I_SC_EENSS_INSA_ILi32EEESC_EEEEESI_SJ_SI_SJ_NS1D_6fusion15FusionCallbacksIS1H_NS1O_17LinearCombinationISI_fSI_fLNS_15FloatRoundStyleE2EEES1J_S1N_JEEENS4_5SM1004TMEM4LOAD26SM100_TMEM_LOAD_32dp32b32xENS4_13SM90_TMA_LOADENS11_INS12_ILi2ELi4ELi3EEES15_NSS_INS5_IJS16_S1L_EEENS5_IJS1L_SC_EEEEEEENS4_39AutoVectorizingCopyWithAssumedAlignmentILi128EEENS4_14SM90_TMA_STOREES23_S25_S25_EEEvvEEEEvNT_6ParamsE)
        /*0af0*/ 	.short	0x0380
        /*0af2*/ 	.short	0x0800


	//----- nvinfo : EIATTR_SW_WAR
	.align		4
.L_55:
        /*0af4*/ 	.byte	0x04, 0x36
        /*0af6*/ 	.short	(.L_57 - .L_56)
.L_56:
        /*0af8*/ 	.word	0x00000008
.L_57:


//--------------------- .nv.callgraph             --------------------------
	.section	.nv.callgraph,"",@"SHT_CUDA_CALLGRAPH"
	.align	4
	.sectionentsize	8
	.align		4
        /*0000*/ 	.word	0x00000000
	.align		4
        /*0004*/ 	.word	0xffffffff
	.align		4
        /*0008*/ 	.word	index@(_ZN7cutlass13device_kernelINS_4gemm6kernel13GemmUniversalIN4cute5tupleIJiiiiEEENS1_10collective13CollectiveMmaINS1_35MainloopSm100TmaUmmaWarpSpecializedILi10ELi2ELi4ENS5_IJNS4_1CILi4EEESB_NSA_ILi1EEEEEEEENS5_IJNSA_ILi256EEENSA_ILi64EEESG_EEENS_10bfloat16_tENS5_IJlSC_lEEESI_SJ_NS4_8TiledMMAINS4_8MMA_AtomIJNS4_26SM100_MMA_F16BF16_2x1SM_SSISI_SI_fLi256ELi64ELNS4_4UMMA5MajorE0ELSO_0ELNSN_7ScaleInE0ELSP_0EEEEEENS4_6LayoutINS5_IJSC_SC_SC_EEENS5_IJNSA_ILi0EEESU_SU_EEEEENS5_IJNS4_10UnderscoreESX_SX_EEEEENS4_28SM100_TMA_2SM_LOAD_MULTICASTENS4_14ComposedLayoutINS4_7SwizzleILi3ELi4ELi3EEENS4_18smem_ptr_flag_bitsILi16EEENSS_INS5_IJNSA_ILi8EEESG_EEENS5_IJSG_SC_EEEEEEEvNS4_8identityES10_S1A_vS1B_EENS_8epilogue10collective18CollectiveEpilogueINS1D_23Sm100TmaWarpSpecializedILi3ELi2ELi32ELb1ELb0EEEJNS5_IJNSA_ILi128EEESG_SG_EEENS5_IJNSS_IS1I_SC_EENSS_INSA_ILi32EEESC_EEEEESI_SJ_SI_SJ_NS1D_6fusion15FusionCallbacksIS1H_NS1O_17LinearCombinationISI_fSI_fLNS_15FloatRoundStyleE2EEES1J_S1N_JEEENS4_5SM1004TMEM4LOAD26SM100_TMEM_LOAD_32dp32b32xENS4_13SM90_TMA_LOADENS11_INS12_ILi2ELi4ELi3EEES15_NSS_INS5_IJS16_S1L_EEENS5_IJS1L_SC_EEEEEEENS4_39AutoVectorizingCopyWithAssumedAlignmentILi128EEENS4_14SM90_TMA_STOREES23_S25_S25_EEEvvEEEEvNT_6ParamsE)
	.align		4
        /*000c*/ 	.word	index@(__assertfail)
	.align		4
        /*0010*/ 	.word	0x00000000
	.align		4
        /*0014*/ 	.word	0xfffffffe
	.align		4
        /*0018*/ 	.word	0x00000000
	.align		4
        /*001c*/ 	.word	0xfffffffd
	.align		4
        /*0020*/ 	.word	0x00000000
	.align		4
        /*0024*/ 	.word	0xfffffffc


//--------------------- .nv.constant4             --------------------------
	.section	.nv.constant4,"a",@progbits
	.align	8
	.align		8
.nv.constant4:
        /*0000*/ 	.dword	__assertfail
	.align		8
        /*0008*/ 	.dword	__unnamed_1
	.align		8
        /*0010*/ 	.dword	__unnamed_2
	.align		8
        /*0018*/ 	.dword	_ZN40_INTERNAL_8140e97e_4_k_cu_f1ba75bb_312274cuda3std3__45__cpo5beginE
	.align		8
        /*0020*/ 	.dword	_ZN40_INTERNAL_8140e97e_4_k_cu_f1ba75bb_312274cuda3std3__45__cpo3endE
	.align		8
        /*0028*/ 	.dword	_ZN40_INTERNAL_8140e97e_4_k_cu_f1ba75bb_312274cuda3std3__45__cpo6cbeginE
	.align		8
        /*0030*/ 	.dword	_ZN40_INTERNAL_8140e97e_4_k_cu_f1ba75bb_312274cuda3std3__45__cpo4cendE
	.align		8
        /*0038*/ 	.dword	_ZN40_INTERNAL_8140e97e_4_k_cu_f1ba75bb_312274cuda3std3__442_GLOBAL__N__8140e97e_4_k_cu_f1ba75bb_312276ignoreE
	.align		8
        /*0040*/ 	.dword	_ZN40_INTERNAL_8140e97e_4_k_cu_f1ba75bb_312274cuda3std3__419piecewise_constructE
	.align		8
        /*0048*/ 	.dword	_ZN40_INTERNAL_8140e97e_4_k_cu_f1ba75bb_312274cuda3std3__48in_placeE
	.align		8
        /*0050*/ 	.dword	_ZN40_INTERNAL_8140e97e_4_k_cu_f1ba75bb_312274cuda3std6ranges3__45__cpo4swapE
	.align		8
        /*0058*/ 	.dword	_ZN40_INTERNAL_8140e97e_4_k_cu_f1ba75bb_312274cuda3std6ranges3__45__cpo9iter_moveE
	.align		8
        /*0060*/ 	.dword	_ZN40_INTERNAL_8140e97e_4_k_cu_f1ba75bb_312274cute7productE
	.align		8
        /*0068*/ 	.dword	_ZN40_INTERNAL_8140e97e_4_k_cu_f1ba75bb_312274cute1_E
	.align		8
        /*0070*/ 	.dword	$str$25
	.align		8
        /*0078*/ 	.dword	$str$26
	.align		8
        /*0080*/ 	.dword	$str$27
	.align		8
        /*0088*/ 	.dword	$str$28


//--------------------- .text._ZN7cutlass13device_kernelINS_4gemm6kernel13GemmUniversalIN4cute5tupleIJiiiiEEENS1_10collective13CollectiveMmaINS1_35MainloopSm100TmaUmmaWarpSpecializedILi10ELi2ELi4ENS5_IJNS4_1CILi4EEESB_NSA_ILi1EEEEEEEENS5_IJNSA_ILi256EEENSA_ILi64EEESG_EEENS_10bfloat16_tENS5_IJlSC_lEEESI_SJ_NS4_8TiledMMAINS4_8MMA_AtomIJNS4_26SM100_MMA_F16BF16_2x1SM_SSISI_SI_fLi256ELi64ELNS4_4UMMA5MajorE0ELSO_0ELNSN_7ScaleInE0ELSP_0EEEEEENS4_6LayoutINS5_IJSC_SC_SC_EEENS5_IJNSA_ILi0EEESU_SU_EEEEENS5_IJNS4_10UnderscoreESX_SX_EEEEENS4_28SM100_TMA_2SM_LOAD_MULTICASTENS4_14ComposedLayoutINS4_7SwizzleILi3ELi4ELi3EEENS4_18smem_ptr_flag_bitsILi16EEENSS_INS5_IJNSA_ILi8EEESG_EEENS5_IJSG_SC_EEEEEEEvNS4_8identityES10_S1A_vS1B_EENS_8epilogue10collective18CollectiveEpilogueINS1D_23Sm100TmaWarpSpecializedILi3ELi2ELi32ELb1ELb0EEEJNS5_IJNSA_ILi128EEESG_SG_EEENS5_IJNSS_IS1I_SC_EENSS_INSA_ILi32EEESC_EEEEESI_SJ_SI_SJ_NS1D_6fusion15FusionCallbacksIS1H_NS1O_17LinearCombinationISI_fSI_fLNS_15FloatRoundStyleE2EEES1J_S1N_JEEENS4_5SM1004TMEM4LOAD26SM100_TMEM_LOAD_32dp32b32xENS4_13SM90_TMA_LOADENS11_INS12_ILi2ELi4ELi3EEES15_NSS_INS5_IJS16_S1L_EEENS5_IJS1L_SC_EEEEEEENS4_39AutoVectorizingCopyWithAssumedAlignmentILi128EEENS4_14SM90_TMA_STOREES23_S25_S25_EEEvvEEEEvNT_6ParamsE --------------------------
	.section	.text._ZN7cutlass13device_kernelINS_4gemm6kernel13GemmUniversalIN4cute5tupleIJiiiiEEENS1_10collective13CollectiveMmaINS1_35MainloopSm100TmaUmmaWarpSpecializedILi10ELi2ELi4ENS5_IJNS4_1CILi4EEESB_NSA_ILi1EEEEEEEENS5_IJNSA_ILi256EEENSA_ILi64EEESG_EEENS_10bfloat16_tENS5_IJlSC_lEEESI_SJ_NS4_8TiledMMAINS4_8MMA_AtomIJNS4_26SM100_MMA_F16BF16_2x1SM_SSISI_SI_fLi256ELi64ELNS4_4UMMA5MajorE0ELSO_0ELNSN_7ScaleInE0ELSP_0EEEEEENS4_6LayoutINS5_IJSC_SC_SC_EEENS5_IJNSA_ILi0EEESU_SU_EEEEENS5_IJNS4_10UnderscoreESX_SX_EEEEENS4_28SM100_TMA_2SM_LOAD_MULTICASTENS4_14ComposedLayoutINS4_7SwizzleILi3ELi4ELi3EEENS4_18smem_ptr_flag_bitsILi16EEENSS_INS5_IJNSA_ILi8EEESG_EEENS5_IJSG_SC_EEEEEEEvNS4_8identityES10_S1A_vS1B_EENS_8epilogue10collective18CollectiveEpilogueINS1D_23Sm100TmaWarpSpecializedILi3ELi2ELi32ELb1ELb0EEEJNS5_IJNSA_ILi128EEESG_SG_EEENS5_IJNSS_IS1I_SC_EENSS_INSA_ILi32EEESC_EEEEESI_SJ_SI_SJ_NS1D_6fusion15FusionCallbacksIS1H_NS1O_17LinearCombinationISI_fSI_fLNS_15FloatRoundStyleE2EEES1J_S1N_JEEENS4_5SM1004TMEM4LOAD26SM100_TMEM_LOAD_32dp32b32xENS4_13SM90_TMA_LOADENS11_INS12_ILi2ELi4ELi3EEES15_NSS_INS5_IJS16_S1L_EEENS5_IJS1L_SC_EEEEEEENS4_39AutoVectorizingCopyWithAssumedAlignmentILi128EEENS4_14SM90_TMA_STOREES23_S25_S25_EEEvvEEEEvNT_6ParamsE,"ax",@progbits
	.align	128
.text._ZN7cutlass13device_kernelINS_4gemm6kernel13GemmUniversalIN4cute5tupleIJiiiiEEENS1_10collective13CollectiveMmaINS1_35MainloopSm100TmaUmmaWarpSpecializedILi10ELi2ELi4ENS5_IJNS4_1CILi4EEESB_NSA_ILi1EEEEEEEENS5_IJNSA_ILi256EEENSA_ILi64EEESG_EEENS_10bfloat16_tENS5_IJlSC_lEEESI_SJ_NS4_8TiledMMAINS4_8MMA_AtomIJNS4_26SM100_MMA_F16BF16_2x1SM_SSISI_SI_fLi256ELi64ELNS4_4UMMA5MajorE0ELSO_0ELNSN_7ScaleInE0ELSP_0EEEEEENS4_6LayoutINS5_IJSC_SC_SC_EEENS5_IJNSA_ILi0EEESU_SU_EEEEENS5_IJNS4_10UnderscoreESX_SX_EEEEENS4_28SM100_TMA_2SM_LOAD_MULTICASTENS4_14ComposedLayoutINS4_7SwizzleILi3ELi4ELi3EEENS4_18smem_ptr_flag_bitsILi16EEENSS_INS5_IJNSA_ILi8EEESG_EEENS5_IJSG_SC_EEEEEEEvNS4_8identityES10_S1A_vS1B_EENS_8epilogue10collective18CollectiveEpilogueINS1D_23Sm100TmaWarpSpecializedILi3ELi2ELi32ELb1ELb0EEEJNS5_IJNSA_ILi128EEESG_SG_EEENS5_IJNSS_IS1I_SC_EENSS_INSA_ILi32EEESC_EEEEESI_SJ_SI_SJ_NS1D_6fusion15FusionCallbacksIS1H_NS1O_17LinearCombinationISI_fSI_fLNS_15FloatRoundStyleE2EEES1J_S1N_JEEENS4_5SM1004TMEM4LOAD26SM100_TMEM_LOAD_32dp32b32xENS4_13SM90_TMA_LOADENS11_INS12_ILi2ELi4ELi3EEES15_NSS_INS5_IJS16_S1L_EEENS5_IJS1L_SC_EEEEEEENS4_39AutoVectorizingCopyWithAssumedAlignmentILi128EEENS4_14SM90_TMA_STOREES23_S25_S25_EEEvvEEEEvNT_6ParamsE:
        .type           _ZN7cutlass13device_kernelINS_4gemm6kernel13GemmUniversalIN4cute5tupleIJiiiiEEENS1_10collective13CollectiveMmaINS1_35MainloopSm100TmaUmmaWarpSpecializedILi10ELi2ELi4ENS5_IJNS4_1CILi4EEESB_NSA_ILi1EEEEEEEENS5_IJNSA_ILi256EEENSA_ILi64EEESG_EEENS_10bfloat16_tENS5_IJlSC_lEEESI_SJ_NS4_8TiledMMAINS4_8MMA_AtomIJNS4_26SM100_MMA_F16BF16_2x1SM_SSISI_SI_fLi256ELi64ELNS4_4UMMA5MajorE0ELSO_0ELNSN_7ScaleInE0ELSP_0EEEEEENS4_6LayoutINS5_IJSC_SC_SC_EEENS5_IJNSA_ILi0EEESU_SU_EEEEENS5_IJNS4_10UnderscoreESX_SX_EEEEENS4_28SM100_TMA_2SM_LOAD_MULTICASTENS4_14ComposedLayoutINS4_7SwizzleILi3ELi4ELi3EEENS4_18smem_ptr_flag_bitsILi16EEENSS_INS5_IJNSA_ILi8EEESG_EEENS5_IJSG_SC_EEEEEEEvNS4_8identityES10_S1A_vS1B_EENS_8epilogue10collective18CollectiveEpilogueINS1D_23Sm100TmaWarpSpecializedILi3ELi2ELi32ELb1ELb0EEEJNS5_IJNSA_ILi128EEESG_SG_EEENS5_IJNSS_IS1I_SC_EENSS_INSA_ILi32EEESC_EEEEESI_SJ_SI_SJ_NS1D_6fusion15FusionCallbacksIS1H_NS1O_17LinearCombinationISI_fSI_fLNS_15FloatRoundStyleE2EEES1J_S1N_JEEENS4_5SM1004TMEM4LOAD26SM100_TMEM_LOAD_32dp32b32xENS4_13SM90_TMA_LOADENS11_INS12_ILi2ELi4ELi3EEES15_NSS_INS5_IJS16_S1L_EEENS5_IJS1L_SC_EEEEEEENS4_39AutoVectorizingCopyWithAssumedAlignmentILi128EEENS4_14SM90_TMA_STOREES23_S25_S25_EEEvvEEEEvNT_6ParamsE,@function
        .size           _ZN7cutlass13device_kernelINS_4gemm6kernel13GemmUniversalIN4cute5tupleIJiiiiEEENS1_10collective13CollectiveMmaINS1_35MainloopSm100TmaUmmaWarpSpecializedILi10ELi2ELi4ENS5_IJNS4_1CILi4EEESB_NSA_ILi1EEEEEEEENS5_IJNSA_ILi256EEENSA_ILi64EEESG_EEENS_10bfloat16_tENS5_IJlSC_lEEESI_SJ_NS4_8TiledMMAINS4_8MMA_AtomIJNS4_26SM100_MMA_F16BF16_2x1SM_SSISI_SI_fLi256ELi64ELNS4_4UMMA5MajorE0ELSO_0ELNSN_7ScaleInE0ELSP_0EEEEEENS4_6LayoutINS5_IJSC_SC_SC_EEENS5_IJNSA_ILi0EEESU_SU_EEEEENS5_IJNS4_10UnderscoreESX_SX_EEEEENS4_28SM100_TMA_2SM_LOAD_MULTICASTENS4_14ComposedLayoutINS4_7SwizzleILi3ELi4ELi3EEENS4_18smem_ptr_flag_bitsILi16EEENSS_INS5_IJNSA_ILi8EEESG_EEENS5_IJSG_SC_EEEEEEEvNS4_8identityES10_S1A_vS1B_EENS_8epilogue10collective18CollectiveEpilogueINS1D_23Sm100TmaWarpSpecializedILi3ELi2ELi32ELb1ELb0EEEJNS5_IJNSA_ILi128EEESG_SG_EEENS5_IJNSS_IS1I_SC_EENSS_INSA_ILi32EEESC_EEEEESI_SJ_SI_SJ_NS1D_6fusion15FusionCallbacksIS1H_NS1O_17LinearCombinationISI_fSI_fLNS_15FloatRoundStyleE2EEES1J_S1N_JEEENS4_5SM1004TMEM4LOAD26SM100_TMEM_LOAD_32dp32b32xENS4_13SM90_TMA_LOADENS11_INS12_ILi2ELi4ELi3EEES15_NSS_INS5_IJS16_S1L_EEENS5_IJS1L_SC_EEEEEEENS4_39AutoVectorizingCopyWithAssumedAlignmentILi128EEENS4_14SM90_TMA_STOREES23_S25_S25_EEEvvEEEEvNT_6ParamsE,(.L_x_194 - _ZN7cutlass13device_kernelINS_4gemm6kernel13GemmUniversalIN4cute5tupleIJiiiiEEENS1_10collective13CollectiveMmaINS1_35MainloopSm100TmaUmmaWarpSpecializedILi10ELi2ELi4ENS5_IJNS4_1CILi4EEESB_NSA_ILi1EEEEEEEENS5_IJNSA_ILi256EEENSA_ILi64EEESG_EEENS_10bfloat16_tENS5_IJlSC_lEEESI_SJ_NS4_8TiledMMAINS4_8MMA_AtomIJNS4_26SM100_MMA_F16BF16_2x1SM_SSISI_SI_fLi256ELi64ELNS4_4UMMA5MajorE0ELSO_0ELNSN_7ScaleInE0ELSP_0EEEEEENS4_6LayoutINS5_IJSC_SC_SC_EEENS5_IJNSA_ILi0EEESU_SU_EEEEENS5_IJNS4_10UnderscoreESX_SX_EEEEENS4_28SM100_TMA_2SM_LOAD_MULTICASTENS4_14ComposedLayoutINS4_7SwizzleILi3ELi4ELi3EEENS4_18smem_ptr_flag_bitsILi16EEENSS_INS5_IJNSA_ILi8EEESG_EEENS5_IJSG_SC_EEEEEEEvNS4_8identityES10_S1A_vS1B_EENS_8epilogue10collective18CollectiveEpilogueINS1D_23Sm100TmaWarpSpecializedILi3ELi2ELi32ELb1ELb0EEEJNS5_IJNSA_ILi128EEESG_SG_EEENS5_IJNSS_IS1I_SC_EENSS_INSA_ILi32EEESC_EEEEESI_SJ_SI_SJ_NS1D_6fusion15FusionCallbacksIS1H_NS1O_17LinearCombinationISI_fSI_fLNS_15FloatRoundStyleE2EEES1J_S1N_JEEENS4_5SM1004TMEM4LOAD26SM100_TMEM_LOAD_32dp32b32xENS4_13SM90_TMA_LOADENS11_INS12_ILi2ELi4ELi3EEES15_NSS_INS5_IJS16_S1L_EEENS5_IJS1L_SC_EEEEEEENS4_39AutoVectorizingCopyWithAssumedAlignmentILi128EEENS4_14SM90_TMA_STOREES23_S25_S25_EEEvvEEEEvNT_6ParamsE)
        .other          _ZN7cutlass13device_kernelINS_4gemm6kernel13GemmUniversalIN4cute5tupleIJiiiiEEENS1_10collective13CollectiveMmaINS1_35MainloopSm100TmaUmmaWarpSpecializedILi10ELi2ELi4ENS5_IJNS4_1CILi4EEESB_NSA_ILi1EEEEEEEENS5_IJNSA_ILi256EEENSA_ILi64EEESG_EEENS_10bfloat16_tENS5_IJlSC_lEEESI_SJ_NS4_8TiledMMAINS4_8MMA_AtomIJNS4_26SM100_MMA_F16BF16_2x1SM_SSISI_SI_fLi256ELi64ELNS4_4UMMA5MajorE0ELSO_0ELNSN_7ScaleInE0ELSP_0EEEEEENS4_6LayoutINS5_IJSC_SC_SC_EEENS5_IJNSA_ILi0EEESU_SU_EEEEENS5_IJNS4_10UnderscoreESX_SX_EEEEENS4_28SM100_TMA_2SM_LOAD_MULTICASTENS4_14ComposedLayoutINS4_7SwizzleILi3ELi4ELi3EEENS4_18smem_ptr_flag_bitsILi16EEENSS_INS5_IJNSA_ILi8EEESG_EEENS5_IJSG_SC_EEEEEEEvNS4_8identityES10_S1A_vS1B_EENS_8epilogue10collective18CollectiveEpilogueINS1D_23Sm100TmaWarpSpecializedILi3ELi2ELi32ELb1ELb0EEEJNS5_IJNSA_ILi128EEESG_SG_EEENS5_IJNSS_IS1I_SC_EENSS_INSA_ILi32EEESC_EEEEESI_SJ_SI_SJ_NS1D_6fusion15FusionCallbacksIS1H_NS1O_17LinearCombinationISI_fSI_fLNS_15FloatRoundStyleE2EEES1J_S1N_JEEENS4_5SM1004TMEM4LOAD26SM100_TMEM_LOAD_32dp32b32xENS4_13SM90_TMA_LOADENS11_INS12_ILi2ELi4ELi3EEES15_NSS_INS5_IJS16_S1L_EEENS5_IJS1L_SC_EEEEEEENS4_39AutoVectorizingCopyWithAssumedAlignmentILi128EEENS4_14SM90_TMA_STOREES23_S25_S25_EEEvvEEEEvNT_6ParamsE,@"STO_CUDA_ENTRY STV_DEFAULT"
_ZN7cutlass13device_kernelINS_4gemm6kernel13GemmUniversalIN4cute5tupleIJiiiiEEENS1_10collective13CollectiveMmaINS1_35MainloopSm100TmaUmmaWarpSpecializedILi10ELi2ELi4ENS5_IJNS4_1CILi4EEESB_NSA_ILi1EEEEEEEENS5_IJNSA_ILi256EEENSA_ILi64EEESG_EEENS_10bfloat16_tENS5_IJlSC_lEEESI_SJ_NS4_8TiledMMAINS4_8MMA_AtomIJNS4_26SM100_MMA_F16BF16_2x1SM_SSISI_SI_fLi256ELi64ELNS4_4UMMA5MajorE0ELSO_0ELNSN_7ScaleInE0ELSP_0EEEEEENS4_6LayoutINS5_IJSC_SC_SC_EEENS5_IJNSA_ILi0EEESU_SU_EEEEENS5_IJNS4_10UnderscoreESX_SX_EEEEENS4_28SM100_TMA_2SM_LOAD_MULTICASTENS4_14ComposedLayoutINS4_7SwizzleILi3ELi4ELi3EEENS4_18smem_ptr_flag_bitsILi16EEENSS_INS5_IJNSA_ILi8EEESG_EEENS5_IJSG_SC_EEEEEEEvNS4_8identityES10_S1A_vS1B_EENS_8epilogue10collective18CollectiveEpilogueINS1D_23Sm100TmaWarpSpecializedILi3ELi2ELi32ELb1ELb0EEEJNS5_IJNSA_ILi128EEESG_SG_EEENS5_IJNSS_IS1I_SC_EENSS_INSA_ILi32EEESC_EEEEESI_SJ_SI_SJ_NS1D_6fusion15FusionCallbacksIS1H_NS1O_17LinearCombinationISI_fSI_fLNS_15FloatRoundStyleE2EEES1J_S1N_JEEENS4_5SM1004TMEM4LOAD26SM100_TMEM_LOAD_32dp32b32xENS4_13SM90_TMA_LOADENS11_INS12_ILi2ELi4ELi3EEES15_NSS_INS5_IJS16_S1L_EEENS5_IJS1L_SC_EEEEEEENS4_39AutoVectorizingCopyWithAssumedAlignmentILi128EEENS4_14SM90_TMA_STOREES23_S25_S25_EEEvvEEEEvNT_6ParamsE:
[----:B------:R-:W1:Y:S01]  /*0000*/  LDC R1, c[0x0][0x37c] ;  /* 0x0000df00ff017b82 */ /* 0x000e620000000800 */
[----:B------:R-:W2:Y:S01]  /*0010*/  S2R R95, SR_TID.X ;  /* 0x00000000005f7919 */ /* 0x000ea20000002100 */
[----:B------:R-:W3:Y:S06]  /*0020*/  LDCU.64 UR8, c[0x0][0x890] ;  /* 0x00011200ff0877ac */ /* 0x000eec0008000a00 */
[----:B------:R-:W4:Y:S01]  /*0030*/  S2UR UR4, SR_CgaCtaId ;  /* 0x00000000000479c3 */ /* 0x000f220000008800 */
[----:B------:R-:W-:Y:S02]  /*0040*/  PRMT R88, RZ, 0x7610, R88 ;  /* 0x00007610ff587816 */ /* 0x000fe40000000058 */
[----:B------:R-:W-:-:S02]  /*0050*/  ELECT P0, URZ, PT ;  /* 0x0000000000ff782f */ /* 0x000fc40003800000 */
[----:B---3--:R-:W-:-:S04]  /*0060*/  ISETP.NE.U32.AND P1, PT, RZ, UR8, PT ;  /* 0x00000008ff007c0c */ /* 0x008fc8000bf25070 */
[----:B------:R-:W-:Y:S01]  /*0070*/  ISETP.NE.AND.EX P2, PT, RZ, UR9, PT, P1 ;  /* 0x00000009ff007c0c */ /* 0x000fe2000bf45310 */
[----:B----4-:R-:W-:Y:S02]  /*0080*/  ULOP3.LUT UR46, UR4, 0x1, URZ, 0xc0, !UPT ;  /* 0x00000001042e7892 */ /* 0x010fe4000f8ec0ff */
[----:B------:R-:W-:Y:S01]  /*0090*/  ULOP3.LUT UR45, UR4, 0x1, URZ, 0x3c, !UPT ;  /* 0x00000001042d7892 */ /* 0x000fe2000f8e3cff */
[----:B--2---:R-:W-:-:S05]  /*00a0*/  SHF.R.U32.HI R89, RZ, 0x5, R95 ;  /* 0x00000005ff597819 */ /* 0x004fca000001165f */
[----:B------:R-:W2:Y:S02]  /*00b0*/  SHFL.IDX PT, R0, R89, RZ, 0x1f ;  /* 0x00001fff59007589 */ /* 0x000ea400000e0000 */
[----:B--2---:R-:W-:Y:S02]  /*00c0*/  R2UR UR22, R0 ;  /* 0x00000000001672ca */ /* 0x004fe400000e0000 */
[----:B-1----:R-:W-:-:S13]  /*00d0*/  @P2 BRA `(.L_x_0) ;  /* 0x0000000000302947 */ /* 0x002fda0003800000 */
[----:B------:R-:W1:Y:S02]  /*00e0*/  LDCU.64 UR4, c[0x0][0x888] ;  /* 0x00011100ff0477ac */ /* 0x000e640008000a00 */
[----:B-1----:R-:W-:-:S04]  /*00f0*/  UISETP.NE.U32.AND UP0, UPT, UR4, URZ, UPT ;  /* 0x000000ff0400728c */ /* 0x002fc8000bf05070 */
[----:B------:R-:W-:-:S09]  /*0100*/  UISETP.NE.AND.EX UP0, UPT, UR5, URZ, UPT, UP0 ;  /* 0x000000ff0500728c */ /* 0x000fd2000bf05300 */
[----:B------:R-:W-:Y:S05]  /*0110*/  BRA.U !UP0, `(.L_x_1) ;  /* 0x0000000108147547 */ /* 0x000fea000b800000 */
[----:B------:R-:W1:Y:S01]  /*0120*/  LDC.64 R2, c[0x0][0x888] ;  /* 0x00022200ff027b82 */ /* 0x000e620000000a00 */
[----:B------:R-:W1:Y:S02]  /*0130*/  LDCU.64 UR4, c[0x0][0x358] ;  /* 0x00006b00ff0477ac */ /* 0x000e640008000a00 */
[----:B-1----:R1:W5:Y:S01]  /*0140*/  LDG.E R41, desc[UR4][R2.64] ;  /* 0x0000000402297981 */ /* 0x002362000c1e1900 */
[----:B------:R-:W-:Y:S01]  /*0150*/  HFMA2 R88, -RZ, RZ, 0, 5.9604644775390625e-08 ;  /* 0x00000001ff587431 */ /* 0x000fe200000001ff */
[----:B------:R-:W-:Y:S05]  /*0160*/  BRA `(.L_x_0) ;  /* 0x00000000000c7947 */ /* 0x000fea0003800000 */
.L_x_1:
[----:B------:R-:W1:Y:S01]  /*0170*/  LDCU UR4, c[0x0][0x880] ;  /* 0x00011000ff0477ac */ /* 0x000e620008000800 */
[----:B------:R-:W-:Y:S01]  /*0180*/  HFMA2 R88, -RZ, RZ, 0, 5.9604644775390625e-08 ;  /* 0x00000001ff587431 */ /* 0x000fe200000001ff */
[----:B-1----:R-:W-:-:S07]  /*0190*/  MOV R41, UR4 ;  /* 0x0000000400297c02 */ /* 0x002fce0008000f00 */
.L_x_0:
[----:B------:R-:W2:Y:S02]  /*01a0*/  LDCU.64 UR4, c[0x0][0x8b0] ;  /* 0x00011600ff0477ac */ /* 0x000ea40008000a00 */
[----:B--2---:R-:W-:-:S04]  /*01b0*/  UISETP.NE.U32.AND UP0, UPT, UR4, URZ, UPT ;  /* 0x000000ff0400728c */ /* 0x004fc8000bf05070 */
[----:B------:R-:W-:-:S09]  /*01c0*/  UISETP.NE.AND.EX UP0, UPT, UR5, URZ, UPT, UP0 ;  /* 0x000000ff0500728c */ /* 0x000fd2000bf05300 */
[----:B------:R-:W-:Y:S05]  /*01d0*/  BRA.U UP0, `(.L_x_2) ;  /* 0x0000000100287547 */ /* 0x000fea000b800000 */
[----:B------:R-:W2:Y:S02]  /*01e0*/  LDCU.64 UR4, c[0x0][0x8a8] ;  /* 0x00011500ff0477ac */ /* 0x000ea40008000a00 */
[----:B--2---:R-:W-:-:S04]  /*01f0*/  UISETP.NE.U32.AND UP0, UPT, UR4, URZ, UPT ;  /* 0x000000ff0400728c */ /* 0x004fc8000bf05070 */
[----:B------:R-:W-:-:S09]  /*0200*/  UISETP.NE.AND.EX UP0, UPT, UR5, URZ, UPT, UP0 ;  /* 0x000000ff0500728c */ /* 0x000fd2000bf05300 */
[----:B------:R-:W-:Y:S05]  /*0210*/  BRA.U !UP0, `(.L_x_3) ;  /* 0x0000000108107547 */ /* 0x000fea000b800000 */
[----:B------:R-:W2:Y:S01]  /*0220*/  LDC.64 R38, c[0x0][0x8a8] ;  /* 0x00022a00ff267b82 */ /* 0x000ea20000000a00 */
[----:B------:R-:W2:Y:S02]  /*0230*/  LDCU.64 UR4, c[0x0][0x358] ;  /* 0x00006b00ff0477ac */ /* 0x000ea40008000a00 */
[----:B--2---:R2:W5:Y:S01]  /*0240*/  LDG.E R38, desc[UR4][R38.64] ;  /* 0x0000000426267981 */ /* 0x004562000c1e1900 */
[----:B------:R-:W-:Y:S05]  /*0250*/  BRA `(.L_x_2) ;  /* 0x0000000000087947 */ /* 0x000fea0003800000 */
.L_x_3:
[----:B------:R-:W2:Y:S02]  /*0260*/  LDCU UR4, c[0x0][0x8a0] ;  /* 0x00011400ff0477ac */ /* 0x000ea40008000800 */
[----:B--2---:R-:W-:Y:S02]  /*0270*/  MOV R38, UR4 ;  /* 0x0000000400267c02 */ /* 0x004fe40008000f00 */
.L_x_2:
[----:B------:R-:W-:Y:S01]  /*0280*/  IMAD.U32 R0, RZ, RZ, UR22 ;  /* 0x00000016ff007e24 */ /* 0x000fe2000f8e00ff */
[----:B------:R-:W-:Y:S04]  /*0290*/  BSSY.RECONVERGENT B0, `(.L_x_4) ;  /* 0x000000c000007945 */ /* 0x000fe80003800200 */
[C---:B------:R-:W-:Y:S02]  /*02a0*/  ISETP.NE.OR P3, PT, R0.reuse, 0x1, !P0 ;  /* 0x000000010000780c */ /* 0x040fe40004765670 */
[----:B------:R-:W-:-:S11]  /*02b0*/  ISETP.NE.OR P2, PT, R0, 0x3, !P0 ;  /* 0x000000030000780c */ /* 0x000fd60004745670 */
[----:B------:R-:W-:Y:S05]  /*02c0*/  @P3 BRA `(.L_x_5) ;  /* 0x0000000000203947 */ /* 0x000fea0003800000 */
[----:B------:R-:W3:Y:S02]  /*02d0*/  LDCU.64 UR4, c[0x0][0x348] ;  /* 0x00006900ff0477ac */ /* 0x000ee40008000a00 */
[----:B---3--:R-:W-:Y:S02]  /*02e0*/  UIADD3 UR6, UP1, UPT, UR4, 0x80, URZ ;  /* 0x0000008004067890 */ /* 0x008fe4000ff3e0ff */
[----:B------:R-:W-:Y:S02]  /*02f0*/  UIADD3 UR4, UP0, UPT, UR4, 0x180, URZ ;  /* 0x0000018004047890 */ /* 0x000fe4000ff1e0ff */
[----:B------:R-:W-:Y:S02]  /*0300*/  UIADD3.X UR7, UPT, UPT, URZ, UR5, URZ, UP1, !UPT ;  /* 0x00000005ff077290 */ /* 0x000fe40008ffe4ff */
[----:B------:R-:W-:-:S07]  /*0310*/  UIADD3.X UR5, UPT, UPT, URZ, UR5, URZ, UP0, !UPT ;  /* 0x00000005ff057290 */ /* 0x000fce00087fe4ff */
[----:B------:R3:W-:Y:S02]  /*0320*/  UTMACCTL.PF [UR6] ;  /* 0x00000000060079b9 */ /* 0x0007e40008040000 */
[----:B------:R3:W-:Y:S02]  /*0330*/  UTMACCTL.PF [UR4] ;  /* 0x00000000040079b9 */ /* 0x0007e40008040000 */
[----:B---3--:R-:W-:Y:S01]  /*0340*/  NOP ;  /* 0x0000000000007918 */ /* 0x008fe20000000000 */
.L_x_5:
[----:B------:R-:W-:Y:S05]  /*0350*/  BSYNC.RECONVERGENT B0 ;  /* 0x0000000000007941 */ /* 0x000fea0003800200 */
.L_x_4:
[----:B------:R-:W-:Y:S04]  /*0360*/  BSSY.RECONVERGENT B0, `(.L_x_6) ;  /* 0x000000a000007945 */ /* 0x000fe80003800200 */
        /* <DEDUP_REMOVED lines=9> */
.L_x_7:
[----:B------:R-:W-:Y:S05]  /*0400*/  BSYNC.RECONVERGENT B0 ;  /* 0x0000000000007941 */ /* 0x000fea0003800200 */
.L_x_6:
[----:B------:R-:W3:Y:S01]  /*0410*/  LDCU.64 UR4, c[0x0][0x888] ;  /* 0x00011100ff0477ac */ /* 0x000ee20008000a00 */
[----:B------:R-:W-:Y:S01]  /*0420*/  ISETP.NE.AND.EX P1, PT, RZ, UR9, PT, P1 ;  /* 0x00000009ff007c0c */ /* 0x000fe2000bf25310 */
[----:B------:R-:W-:Y:S01]  /*0430*/  UPLOP3.LUT UP3, UPT, UPT, UPT, UPT, 0x80, 0x8 ;  /* 0x000000000008789c */ /* 0x000fe20003f6f070 */
[----:B---3--:R-:W-:-:S04]  /*0440*/  ISETP.NE.U32.AND P2, PT, RZ, UR4, PT ;  /* 0x00000004ff007c0c */ /* 0x008fc8000bf45070 */
[----:B------:R-:W-:-:S13]  /*0450*/  ISETP.NE.AND.EX P2, PT, RZ, UR5, PT, P2 ;  /* 0x00000005ff007c0c */ /* 0x000fda000bf45320 */
[----:B------:R-:W-:Y:S05]  /*0460*/  @P2 BRA P1, `(.L_x_8) ;  /* 0x0000000000282947 */ /* 0x000fea0000800000 */
[----:B------:R-:W-:Y:S01]  /*0470*/  UISETP.NE.U32.AND UP0, UPT, UR8, URZ, UPT ;  /* 0x000000ff0800728c */ /* 0x000fe2000bf05070 */
[----:B-----5:R-:W-:Y:S01]  /*0480*/  FSETP.NEU.AND P1, PT, R41, RZ, PT ;  /* 0x000000ff2900720b */ /* 0x020fe20003f2d000 */
[----:B------:R-:W-:Y:S02]  /*0490*/  UISETP.NE.U32.AND UP2, UPT, UR4, URZ, UPT ;  /* 0x000000ff0400728c */ /* 0x000fe4000bf45070 */
[----:B------:R-:W-:Y:S02]  /*04a0*/  UISETP.NE.AND.EX UP1, UPT, UR9, URZ, UPT, UP0 ;  /* 0x000000ff0900728c */ /* 0x000fe4000bf25300 */
[----:B------:R-:W-:-:S04]  /*04b0*/  UISETP.NE.AND.EX UP0, UPT, UR5, URZ, UPT, UP2 ;  /* 0x000000ff0500728c */ /* 0x000fc8000bf05320 */
[----:B------:R-:W-:-:S04]  /*04c0*/  USEL UR4, URZ, 0xffffffff, UP0 ;  /* 0xffffffffff047887 */ /* 0x000fc80008000000 */
[----:B------:R-:W-:Y:S01]  /*04d0*/  VOTEU.ANY UP0, P1 ;  /* 0x0000000000ff7886 */ /* 0x000fe20000800100 */
[----:B------:R-:W-:-:S04]  /*04e0*/  @!UP1 USEL UR4, URZ, 0xffffffff, UP0 ;  /* 0xffffffffff049887 */ /* 0x000fc80008000000 */
[----:B------:R-:W-:-:S04]  /*04f0*/  ULOP3.LUT UR4, UR4, 0x1, URZ, 0xc0, !UPT ;  /* 0x0000000104047892 */ /* 0x000fc8000f8ec0ff */
[----:B------:R-:W-:-:S11]  /*0500*/  UISETP.NE.U32.AND UP3, UPT, UR4, 0x1, UPT ;  /* 0x000000010400788c */ /* 0x000fd6000bf65070 */
.L_x_8:
[----:B------:R-:W3:Y:S01]  /*0510*/  SHFL.IDX PT, R0, R89, RZ, 0x1f ;  /* 0x00001fff59007589 */ /* 0x000ee200000e0000 */
[----:B------:R-:W-:-:S04]  /*0520*/  UISETP.NE.AND UP0, UPT, UR22, 0x2, UPT ;  /* 0x000000021600788c */ /* 0x000fc8000bf05270 */
[----:B------:R-:W-:Y:S02]  /*0530*/  UISETP.EQ.AND UP1, UPT, UR46, URZ, !UP0 ;  /* 0x000000ff2e00728c */ /* 0x000fe4000c722270 */
[----:B------:R-:W-:-:S04]  /*0540*/  USEL UR37, URZ, 0x1, UP0 ;  /* 0x00000001ff257887 */ /* 0x000fc80008000000 */
[----:B------:R-:W-:Y:S02]  /*0550*/  PLOP3.LUT P3, PT, P0, PT, UP1, 0x80, 0x8 ;  /* 0x000000000008781c */ /* 0x000fe4000076f018 */
[----:B---3--:R-:W-:-:S13]  /*0560*/  ISETP.NE.AND P1, PT, R0, RZ, PT ;  /* 0x000000ff0000720c */ /* 0x008fda0003f25270 */
[----:B------:R-:W-:Y:S05]  /*0570*/  @P1 BRA `(.L_x_9) ;  /* 0x0000000000941947 */ /* 0x000fea0003800000 */
[----:B------:R-:W-:Y:S01]  /*0580*/  ELECT P1, URZ, PT ;  /* 0x0000000000ff782f */ /* 0x000fe20003820000 */
[----:B------:R-:W-:-:S12]  /*0590*/  BSSY.RECONVERGENT B0, `(.L_x_9) ;  /* 0x0000023000007945 */ /* 0x000fd80003800200 */
[----:B------:R-:W-:Y:S05]  /*05a0*/  @!P1 BRA `(.L_x_10) ;  /* 0x0000000000849947 */ /* 0x000fea0003800000 */
[----:B------:R-:W3:Y:S01]  /*05b0*/  S2UR UR5, SR_CgaCtaId ;  /* 0x00000000000579c3 */ /* 0x000ee20000008800 */
[----:B------:R-:W-:Y:S01]  /*05c0*/  UMOV UR4, 0x400 ;  /* 0x0000040000047882 */ /* 0x000fe20000000000 */
[----:B------:R-:W-:Y:S01]  /*05d0*/  UMOV UR8, 0x1 ;  /* 0x0000000100087882 */ /* 0x000fe20000000000 */
[----:B------:R-:W-:Y:S01]  /*05e0*/  UMOV UR6, 0x5 ;  /* 0x0000000500067882 */ /* 0x000fe20000000000 */
[----:B------:R-:W-:-:S04]  /*05f0*/  UIADD3 UR8, UPT, UPT, -UR8, 0x100000, URZ ;  /* 0x0010000008087890 */ /* 0x000fc8000fffe1ff */
[----:B------:R-:W-:Y:S02]  /*0600*/  USHF.L.U32 UR9, UR8, 0xb, URZ ;  /* 0x0000000b08097899 */ /* 0x000fe400080006ff */
[----:B------:R-:W-:Y:S02]  /*0610*/  USHF.L.U32 UR8, UR8, 0x1, URZ ;  /* 0x0000000108087899 */ /* 0x000fe400080006ff */
[----:B------:R-:W-:-:S04]  /*0620*/  UIADD3 UR6, UPT, UPT, -UR6, 0x100000, URZ ;  /* 0x0010000006067890 */ /* 0x000fc8000fffe1ff */
[----:B------:R-:W-:Y:S02]  /*0630*/  USHF.L.U32 UR7, UR6, 0xb, URZ ;  /* 0x0000000b06077899 */ /* 0x000fe400080006ff */
[----:B------:R-:W-:Y:S02]  /*0640*/  USHF.L.U32 UR6, UR6, 0x1, URZ ;  /* 0x0000000106067899 */ /* 0x000fe400080006ff */
[----:B---3--:R-:W-:Y:S01]  /*0650*/  ULEA UR4, UR5, UR4, 0x18 ;  /* 0x0000000405047291 */ /* 0x008fe2000f8ec0ff */
[----:B------:R-:W3:Y:S11]  /*0660*/  FENCE.VIEW.ASYNC.S ;  /* 0x00000000000073c6 */ /* 0x000ef60000000000 */
[----:B---3--:R3:W4:Y:S01]  /*0670*/  SYNCS.EXCH.64 URZ, [UR4], UR8 ;  /* 0x0000000804ff75b2 */ /* 0x0087220008000100 */
[----:B------:R3:W1:Y:S01]  /*0680*/  SYNCS.EXCH.64 URZ, [UR4+0x50], UR6 ;  /* 0x0000500604ff75b2 */ /* 0x0006620008000100 */
        /* <DEDUP_REMOVED lines=17> */
[----:B------:R3:W1:Y:S02]  /*07a0*/  SYNCS.EXCH.64 URZ, [UR4+0x98], UR6 ;  /* 0x0000980604ff75b2 */ /* 0x0006640008000100 */
[----:B---3--:R-:W-:Y:S01]  /*07b0*/  NOP ;  /* 0x0000000000007918 */ /* 0x008fe20000000000 */
.L_x_10:
[----:B------:R-:W-:Y:S05]  /*07c0*/  BSYNC.RECONVERGENT B0 ;  /* 0x0000000000007941 */ /* 0x000fea0003800200 */
.L_x_9:
[----:B------:R-:W3:Y:S01]  /*07d0*/  SHFL.IDX PT, R0, R89, RZ, 0x1f ;  /* 0x00001fff59007589 */ /* 0x000ee200000e0000 */
[----:B------:R-:W-:Y:S01]  /*07e0*/  NOP ;  /* 0x0000000000007918 */ /* 0x000fe20000000000 */
[----:B---3--:R-:W-:-:S13]  /*07f0*/  ISETP.NE.AND P1, PT, R0, 0x1, PT ;  /* 0x000000010000780c */ /* 0x008fda0003f25270 */
[----:B------:R-:W-:Y:S05]  /*0800*/  @P1 BRA `(.L_x_11) ;  /* 0x0000000000501947 */ /* 0x000fea0003800000 */
        /* <DEDUP_REMOVED lines=9> */
[----:B------:R-:W-:Y:S01]  /*08a0*/  USHF.L.U32 UR6, UR6, 0x1, URZ ;  /* 0x0000000106067899 */ /* 0x000fe200080006ff */
[----:B------:R-:W-:Y:S01]  /*08b0*/  ELECT P1, URZ, PT ;  /* 0x0000000000ff782f */ /* 0x000fe20003820000 */
[----:B---3--:R-:W-:Y:S01]  /*08c0*/  ULEA UR4, UR5, UR4, 0x18 ;  /* 0x0000000405047291 */ /* 0x008fe2000f8ec0ff */
[----:B------:R-:W3:Y:S11]  /*08d0*/  FENCE.VIEW.ASYNC.S ;  /* 0x00000000000073c6 */ /* 0x000ef60000000000 */
[----:B---3--:R3:W1:Y:S01]  /*08e0*/  SYNCS.EXCH.64 URZ, [UR4+0xa0], UR8 ;  /* 0x0000a00804ff75b2 */ /* 0x0086620008000100 */
[----:B------:R3:W1:Y:S01]  /*08f0*/  SYNCS.EXCH.64 URZ, [UR4+0xb8], UR6 ;  /* 0x0000b80604ff75b2 */ /* 0x0006620008000100 */
[----:B------:R3:W1:Y:S01]  /*0900*/  SYNCS.EXCH.64 URZ, [UR4+0xa8], UR8 ;  /* 0x0000a80804ff75b2 */ /* 0x0006620008000100 */
[----:B------:R3:W1:Y:S01]  /*0910*/  SYNCS.EXCH.64 URZ, [UR4+0xc0], UR6 ;  /* 0x0000c00604ff75b2 */ /* 0x0006620008000100 */
[----:B------:R3:W1:Y:S01]  /*0920*/  SYNCS.EXCH.64 URZ, [UR4+0xb0], UR8 ;  /* 0x0000b00804ff75b2 */ /* 0x0006620008000100 */
[----:B------:R3:W1:Y:S01]  /*0930*/  SYNCS.EXCH.64 URZ, [UR4+0xc8], UR6 ;  /* 0x0000c80604ff75b2 */ /* 0x0006620008000100 */
[----:B------:R-:W-:Y:S01]  /*0940*/  NOP ;  /* 0x0000000000007918 */ /* 0x000fe20000000000 */
.L_x_11:
[----:B------:R-:W2:Y:S01]  /*0950*/  SHFL.IDX PT, R0, R89, RZ, 0x1f ;  /* 0x00001fff59007589 */ /* 0x000ea200000e0000 */
[----:B------:R-:W-:Y:S01]  /*0960*/  NOP ;  /* 0x0000000000007918 */ /* 0x000fe20000000000 */
[----:B--2---:R-:W-:-:S13]  /*0970*/  ISETP.NE.AND P1, PT, R0, 0x3, PT ;  /* 0x000000030000780c */ /* 0x004fda0003f25270 */
[----:B------:R-:W-:Y:S05]  /*0980*/  @P1 BRA `(.L_x_12) ;  /* 0x0000000000301947 */ /* 0x000fea0003800000 */
[----:B---3--:R-:W2:Y:S01]  /*0990*/  S2UR UR6, SR_CgaCtaId ;  /* 0x00000000000679c3 */ /* 0x008ea20000008800 */
[----:B------:R-:W-:Y:S01]  /*09a0*/  UMOV UR4, 0x400 ;  /* 0x0000040000047882 */ /* 0x000fe20000000000 */
[----:B------:R-:W-:Y:S01]  /*09b0*/  UMOV UR5, 0x20 ;  /* 0x0000002000057882 */ /* 0x000fe20000000000 */
[----:B------:R-:W-:Y:S01]  /*09c0*/  ELECT P1, URZ, PT ;  /* 0x0000000000ff782f */ /* 0x000fe20003820000 */
[----:B--2---:R-:W-:Y:S02]  /*09d0*/  ULEA UR6, UR6, UR4, 0x18 ;  /* 0x0000000406067291 */ /* 0x004fe4000f8ec0ff */
[----:B------:R-:W-:-:S04]  /*09e0*/  UIADD3 UR4, UPT, UPT, -UR5, 0x100000, URZ ;  /* 0x0010000005047890 */ /* 0x000fc8000fffe1ff */
[----:B------:R-:W-:Y:S02]  /*09f0*/  USHF.L.U32 UR5, UR4, 0xb, URZ ;  /* 0x0000000b04057899 */ /* 0x000fe400080006ff */
[----:B------:R-:W-:Y:S01]  /*0a00*/  USHF.L.U32 UR4, UR4, 0x1, URZ ;  /* 0x0000000104047899 */ /* 0x000fe200080006ff */
[----:B------:R-:W2:Y:S11]  /*0a10*/  FENCE.VIEW.ASYNC.S ;  /* 0x00000000000073c6 */ /* 0x000eb60000000000 */
[----:B--2---:R2:W3:Y:S01]  /*0a20*/  SYNCS.EXCH.64 URZ, [UR6+0xd0], UR4 ;  /* 0x0000d00406ff75b2 */ /* 0x0044e20008000100 */
[----:B------:R2:W1:Y:S01]  /*0a30*/  SYNCS.EXCH.64 URZ, [UR6+0xd8], UR4 ;  /* 0x0000d80406ff75b2 */ /* 0x0004620008000100 */
[----:B------:R-:W-:Y:S01]  /*0a40*/  NOP ;  /* 0x0000000000007918 */ /* 0x000fe20000000000 */
.L_x_12:
[----:B------:R-:W4:Y:S01]  /*0a50*/  SHFL.IDX PT, R0, R89, RZ, 0x1f ;  /* 0x00001fff59007589 */ /* 0x000f2200000e0000 */
[----:B------:R-:W-:Y:S01]  /*0a60*/  NOP ;  /* 0x0000000000007918 */ /* 0x000fe20000000000 */
[----:B----4-:R-:W-:-:S13]  /*0a70*/  ISETP.NE.AND P1, PT, R0, 0x4, PT ;  /* 0x000000040000780c */ /* 0x010fda0003f25270 */
[----:B------:R-:W-:Y:S05]  /*0a80*/  @P1 BRA `(.L_x_13) ;  /* 0x00000000004c1947 */ /* 0x000fea0003800000 */
[----:B--2---:R-:W2:Y:S01]  /*0a90*/  S2UR UR5, SR_CgaCtaId ;  /* 0x00000000000579c3 */ /* 0x004ea20000008800 */
[----:B---3--:R-:W-:Y:S01]  /*0aa0*/  UMOV UR4, 0xe20 ;  /* 0x00000e2000047882 */ /* 0x008fe20000000000 */
[----:B------:R-:W-:Y:S01]  /*0ab0*/  UMOV UR6, 0x400 ;  /* 0x0000040000067882 */ /* 0x000fe20000000000 */
[----:B------:R-:W-:Y:S01]  /*0ac0*/  USEL UR4, UR4, 0xc20, UP3 ;  /* 0x00000c2004047887 */ /* 0x000fe20009800000 */
[----:B------:R-:W-:Y:S01]  /*0ad0*/  UMOV UR8, 0x1 ;  /* 0x0000000100087882 */ /* 0x000fe20000000000 */
[----:B------:R-:W-:Y:S01]  /*0ae0*/  ELECT P1, URZ, PT ;  /* 0x0000000000ff782f */ /* 0x000fe20003820000 */
[----:B------:R-:W-:-:S04]  /*0af0*/  UIADD3 UR8, UPT, UPT, -UR8, 0x100000, URZ ;  /* 0x0010000008087890 */ /* 0x000fc8000fffe1ff */
[----:B------:R-:W-:Y:S02]  /*0b00*/  USHF.L.U32 UR9, UR8, 0xb, URZ ;  /* 0x0000000b08097899 */ /* 0x000fe400080006ff */
[----:B------:R-:W-:Y:S02]  /*0b10*/  USHF.L.U32 UR8, UR8, 0x1, URZ ;  /* 0x0000000108087899 */ /* 0x000fe400080006ff */
[----:B--2---:R-:W-:Y:S02]  /*0b20*/  ULEA UR6, UR5, UR6, 0x18 ;  /* 0x0000000605067291 */ /* 0x004fe4000f8ec0ff */
[----:B------:R-:W-:-:S04]  /*0b30*/  UIADD3 UR4, UPT, UPT, -UR4, 0x100000, URZ ;  /* 0x0010000004047890 */ /* 0x000fc8000fffe1ff */
[----:B------:R-:W-:Y:S02]  /*0b40*/  USHF.L.U32 UR5, UR4, 0xb, URZ ;  /* 0x0000000b04057899 */ /* 0x000fe400080006ff */
[----:B------:R-:W-:Y:S01]  /*0b50*/  USHF.L.U32 UR4, UR4, 0x1, URZ ;  /* 0x0000000104047899 */ /* 0x000fe200080006ff */
[----:B------:R-:W2:Y:S03]  /*0b60*/  FENCE.VIEW.ASYNC.S ;  /* 0x00000000000073c6 */ /* 0x000ea60000000000 */
[----:B--2---:R4:W2:Y:S08]  /*0b70*/  SYNCS.EXCH.64 URZ, [UR6+0xe0], UR8 ;  /* 0x0000e00806ff75b2 */ /* 0x0048b00008000100 */
[----:B------:R4:W3:Y:S01]  /*0b80*/  SYNCS.EXCH.64 URZ, [UR6+0xf0], UR4 ;  /* 0x0000f00406ff75b2 */ /* 0x0008e20008000100 */
[----:B------:R4:W1:Y:S01]  /*0b90*/  SYNCS.EXCH.64 URZ, [UR6+0xe8], UR8 ;  /* 0x0000e80806ff75b2 */ /* 0x0008620008000100 */
[----:B------:R4:W1:Y:S02]  /*0ba0*/  SYNCS.EXCH.64 URZ, [UR6+0xf8], UR4 ;  /* 0x0000f80406ff75b2 */ /* 0x0008640008000100 */
[----:B----4-:R-:W-:Y:S01]  /*0bb0*/  NOP ;  /* 0x0000000000007918 */ /* 0x010fe20000000000 */
.L_x_13:
[----:B------:R-:W4:Y:S01]  /*0bc0*/  SHFL.IDX PT, R0, R89, RZ, 0x1f ;  /* 0x00001fff59007589 */ /* 0x000f2200000e0000 */
[----:B------:R-:W-:Y:S01]  /*0bd0*/  NOP ;  /* 0x0000000000007918 */ /* 0x000fe20000000000 */
[----:B----4-:R-:W-:-:S13]  /*0be0*/  ISETP.NE.AND P1, PT, R0, 0x5, PT ;  /* 0x000000050000780c */ /* 0x010fda0003f25270 */
[----:B------:R-:W-:Y:S05]  /*0bf0*/  @P1 BRA `(.L_x_14) ;  /* 0x0000000000581947 */ /* 0x000fea0003800000 */
[----:B--2---:R-:W2:Y:S01]  /*0c00*/  S2UR UR5, SR_CgaCtaId ;  /* 0x00000000000579c3 */ /* 0x004ea20000008800 */
[----:B---3--:R-:W-:Y:S01]  /*0c10*/  UMOV UR4, 0x400 ;  /* 0x0000040000047882 */ /* 0x008fe20000000000 */
        /* <DEDUP_REMOVED lines=9> */
[----:B--2---:R-:W-:Y:S01]  /*0cb0*/  ULEA UR4, UR5, UR4, 0x18 ;  /* 0x0000000405047291 */ /* 0x004fe2000f8ec0ff */
[----:B------:R-:W2:Y:S11]  /*0cc0*/  FENCE.VIEW.ASYNC.S ;  /* 0x00000000000073c6 */ /* 0x000eb60000000000 */
[----:B--2---:R4:W2:Y:S01]  /*0cd0*/  SYNCS.EXCH.64 URZ, [UR4+0x100], UR6 ;  /* 0x0001000604ff75b2 */ /* 0x0048a20008000100 */
[----:B------:R4:W3:Y:S01]  /*0ce0*/  SYNCS.EXCH.64 URZ, [UR4+0x120], UR8 ;  /* 0x0001200804ff75b2 */ /* 0x0008e20008000100 */
[----:B------:R4:W1:Y:S01]  /*0cf0*/  SYNCS.EXCH.64 URZ, [UR4+0x108], UR6 ;  /* 0x0001080604ff75b2 */ /* 0x0008620008000100 */
[----:B------:R4:W1:Y:S01]  /*0d00*/  SYNCS.EXCH.64 URZ, [UR4+0x128], UR8 ;  /* 0x0001280804ff75b2 */ /* 0x0008620008000100 */
[----:B------:R4:W1:Y:S01]  /*0d10*/  SYNCS.EXCH.64 URZ, [UR4+0x110], UR6 ;  /* 0x0001100604ff75b2 */ /* 0x0008620008000100 */
[----:B------:R4:W1:Y:S01]  /*0d20*/  SYNCS.EXCH.64 URZ, [UR4+0x130], UR8 ;  /* 0x0001300804ff75b2 */ /* 0x0008620008000100 */
[----:B------:R4:W1:Y:S01]  /*0d30*/  SYNCS.EXCH.64 URZ, [UR4+0x118], UR6 ;  /* 0x0001180604ff75b2 */ /* 0x0008620008000100 */
[----:B------:R4:W1:Y:S02]  /*0d40*/  SYNCS.EXCH.64 URZ, [UR4+0x138], UR8 ;  /* 0x0001380804ff75b2 */ /* 0x0008640008000100 */
[----:B----4-:R-:W-:Y:S01]  /*0d50*/  NOP ;  /* 0x0000000000007918 */ /* 0x010fe20000000000 */
.L_x_14:
[----:B------:R-:W4:Y:S01]  /*0d60*/  SHFL.IDX PT, R0, R89, RZ, 0x1f ;  /* 0x00001fff59007589 */ /* 0x000f2200000e0000 */
[----:B------:R-:W-:Y:S01]  /*0d70*/  ISETP.NE.OR P0, PT, RZ, UR22, !P0 ;  /* 0x00000016ff007c0c */ /* 0x000fe2000c705670 */
[----:B------:R-:W-:Y:S01]  /*0d80*/  NOP ;  /* 0x0000000000007918 */ /* 0x000fe20000000000 */
[----:B----4-:R-:W-:-:S13]  /*0d90*/  ISETP.NE.AND P1, PT, R0, 0x3, PT ;  /* 0x000000030000780c */ /* 0x010fda0003f25270 */
[----:B------:R-:W-:Y:S05]  /*0da0*/  @P1 BRA `(.L_x_15) ;  /* 0x0000000000381947 */ /* 0x000fea0003800000 */
[----:B--2---:R-:W2:Y:S01]  /*0db0*/  S2UR UR5, SR_CgaCtaId ;  /* 0x00000000000579c3 */ /* 0x004ea20000008800 */
[----:B---3--:R-:W-:Y:S01]  /*0dc0*/  UMOV UR4, 0x400 ;  /* 0x0000040000047882 */ /* 0x008fe20000000000 */
[----:B------:R-:W-:Y:S01]  /*0dd0*/  UMOV UR6, 0x20 ;  /* 0x0000002000067882 */ /* 0x000fe20000000000 */
[----:B------:R-:W-:Y:S01]  /*0de0*/  ELECT P1, URZ, PT ;  /* 0x0000000000ff782f */ /* 0x000fe20003820000 */
[----:B------:R-:W-:-:S04]  /*0df0*/  UIADD3 UR6, UPT, UPT, -UR6, 0x100000, URZ ;  /* 0x0010000006067890 */ /* 0x000fc8000fffe1ff */
[----:B------:R-:W-:Y:S02]  /*0e00*/  USHF.L.U32 UR7, UR6, 0xb, URZ ;  /* 0x0000000b06077899 */ /* 0x000fe400080006ff */
[----:B------:R-:W-:Y:S02]  /*0e10*/  USHF.L.U32 UR6, UR6, 0x1, URZ ;  /* 0x0000000106067899 */ /* 0x000fe400080006ff */
[----:B--2---:R-:W-:Y:S01]  /*0e20*/  ULEA UR4, UR5, UR4, 0x18 ;  /* 0x0000000405047291 */ /* 0x004fe2000f8ec0ff */
[----:B------:R-:W2:Y:S11]  /*0e30*/  FENCE.VIEW.ASYNC.S ;  /* 0x00000000000073c6 */ /* 0x000eb60000000000 */
[----:B--2---:R4:W2:Y:S01]  /*0e40*/  SYNCS.EXCH.64 URZ, [UR4+0x140], UR6 ;  /* 0x0001400604ff75b2 */ /* 0x0048a20008000100 */
[----:B------:R4:W3:Y:S01]  /*0e50*/  SYNCS.EXCH.64 URZ, [UR4+0x150], UR6 ;  /* 0x0001500604ff75b2 */ /* 0x0008e20008000100 */
[----:B------:R4:W1:Y:S01]  /*0e60*/  SYNCS.EXCH.64 URZ, [UR4+0x148], UR6 ;  /* 0x0001480604ff75b2 */ /* 0x0008620008000100 */
[----:B------:R4:W1:Y:S02]  /*0e70*/  SYNCS.EXCH.64 URZ, [UR4+0x158], UR6 ;  /* 0x0001580604ff75b2 */ /* 0x0008640008000100 */
[----:B----4-:R-:W-:Y:S01]  /*0e80*/  NOP ;  /* 0x0000000000007918 */ /* 0x010fe20000000000 */
.L_x_15:
[----:B---3--:R-:W3:Y:S01]  /*0e90*/  S2UR UR7, SR_CgaCtaId ;  /* 0x00000000000779c3 */ /* 0x008ee20000008800 */
[----:B------:R-:W-:Y:S01]  /*0ea0*/  VOTEU.ALL UP0, P0 ;  /* 0x0000000000ff7886 */ /* 0x000fe20000000000 */
[----:B--2---:R-:W-:Y:S01]  /*0eb0*/  UMOV UR4, 0x20 ;  /* 0x0000002000047882 */ /* 0x004fe20000000000 */
[----:B------:R-:W2:Y:S01]  /*0ec0*/  LDCU UR34, c[0x0][0x36c] ;  /* 0x00006d80ff2277ac */ /* 0x000ea20008000800 */
[----:B------:R-:W-:Y:S01]  /*0ed0*/  NOP ;  /* 0x0000000000007918 */ /* 0x000fe20000000000 */
[----:B------:R-:W-:Y:S01]  /*0ee0*/  LOP3.LUT R0, R95, 0x1f, RZ, 0xc0, !PT ;  /* 0x0000001f5f007812 */ /* 0x000fe200078ec0ff */
[----:B------:R-:W-:Y:S01]  /*0ef0*/  @!UP0 UMOV UR6, 0x400 ;  /* 0x0000040000068882 */ /* 0x000fe20000000000 */
[----:B------:R-:W-:-:S04]  /*0f00*/  @!UP0 UIADD3 UR4, UPT, UPT, -UR4, 0x100000, URZ ;  /* 0x0010000004048890 */ /* 0x000fc8000fffe1ff */
[----:B------:R-:W-:Y:S02]  /*0f10*/  @!UP0 USHF.L.U32 UR5, UR4, 0xb, URZ ;  /* 0x0000000b04058899 */ /* 0x000fe400080006ff */
[----:B------:R-:W-:Y:S02]  /*0f20*/  @!UP0 USHF.L.U32 UR4, UR4, 0x1, URZ ;  /* 0x0000000104048899 */ /* 0x000fe400080006ff */
[----:B------:R-:W-:Y:S02]  /*0f30*/  UISETP.NE.AND UP4, UPT, UR22, URZ, UPT ;  /* 0x000000ff1600728c */ /* 0x000fe4000bf85270 */
[----:B--2---:R-:W-:Y:S02]  /*0f40*/  UISETP.EQ.U32.AND UP1, UPT, UR34, 0x1, UPT ;  /* 0x000000012200788c */ /* 0x004fe4000bf22070 */
[----:B---3--:R-:W-:Y:S01]  /*0f50*/  @!UP0 ULEA UR6, UR7, UR6, 0x18 ;  /* 0x0000000607068291 */ /* 0x008fe2000f8ec0ff */
[----:B------:R-:W-:Y:S01]  /*0f60*/  VOTEU.ALL UP0, P0 ;  /* 0x0000000000ff7886 */ /* 0x000fe20000000000 */
[----:B------:R-:W2:Y:S10]  /*0f70*/  FENCE.VIEW.ASYNC.S ;  /* 0x00000000000073c6 */ /* 0x000eb40000000000 */
[----:B--2---:R2:W3:Y:S01]  /*0f80*/  @!UP0 SYNCS.EXCH.64 URZ, [UR6+0x160], UR4 ;  /* 0x0001600406ff85b2 */ /* 0x0044e20008000100 */
[----:B------:R-:W-:Y:S05]  /*0f90*/  BRA.U !UP1, `(.L_x_16) ;  /* 0x0000000109087547 */ /* 0x000fea000b800000 */
[----:B-1-3--:R-:W-:Y:S01]  /*0fa0*/  UCGABAR_ARV ;  /* 0x00000000000079c7 */ /* 0x00afe20008000000 */
[----:B------:R-:W-:Y:S05]  /*0fb0*/  BRA `(.L_x_17) ;  /* 0x0000000000047947 */ /* 0x000fea0003800000 */
.L_x_16:
[----:B-1-3--:R-:W-:Y:S01]  /*0fc0*/  NOP ;  /* 0x0000000000007918 */ /* 0x00afe20000000000 */
.L_x_17:
[----:B------:R-:W1:Y:S01]  /*0fd0*/  S2UR UR31, SR_CTAID.X ;  /* 0x00000000001f79c3 */ /* 0x000e620000002500 */
[----:B------:R-:W-:-:S05]  /*0fe0*/  CS2R.32 R91, SR_CgaSize ;  /* 0x00000000005b7805 */ /* 0x000fca0000008a00 */
[----:B------:R-:W-:-:S05]  /*0ff0*/  IMAD R91, R91, -0xa0, RZ ;  /* 0xffffff605b5b7824 */ /* 0x000fca00078e02ff */
[----:B------:R-:W-:-:S14]  /*1000*/  R2UR UR7, R91 ;  /* 0x000000005b0772ca */ /* 0x000fdc00000e0000 */
[----:B------:R-:W3:Y:S01]  /*1010*/  LDCU UR7, c[0x0][UR7+0x2b0] ;  /* 0x00005600070777ac */ /* 0x000ee20008000800 */
[----:B------:R-:W-:-:S05]  /*1020*/  CS2R.32 R91, SR_CgaSize ;  /* 0x00000000005b7805 */ /* 0x000fca0000008a00 */
[----:B------:R-:W-:-:S05]  /*1030*/  IMAD R91, R91, -0xa0, RZ ;  /* 0xffffff605b5b7824 */ /* 0x000fca00078e02ff */
[----:B------:R-:W-:-:S14]  /*1040*/  R2UR UR10, R91 ;  /* 0x000000005b0a72ca */ /* 0x000fdc00000e0000 */
[----:B------:R-:W4:Y:S01]  /*1050*/  LDCU UR10, c[0x0][UR10+0x2b4] ;  /* 0x000056800a0a77ac */ /* 0x000f220008000800 */
[----:B------:R-:W2:Y:S01]  /*1060*/  S2UR UR9, SR_CTAID.Y ;  /* 0x00000000000979c3 */ /* 0x000ea20000002600 */
[----:B------:R-:W-:-:S05]  /*1070*/  CS2R.32 R91, SR_CgaSize ;  /* 0x00000000005b7805 */ /* 0x000fca0000008a00 */
[----:B------:R-:W-:-:S05]  /*1080*/  IMAD R91, R91, -0xa0, RZ ;  /* 0xffffff605b5b7824 */ /* 0x000fca00078e02ff */
[----:B------:R-:W-:-:S14]  /*1090*/  R2UR UR11, R91 ;  /* 0x000000005b0b72ca */ /* 0x000fdc00000e0000 */
[----:B------:R-:W4:Y:S01]  /*10a0*/  LDCU UR11, c[0x0][UR11+0x2a0] ;  /* 0x000054000b0b77ac */ /* 0x000f220008000800 */
[----:B------:R-:W-:-:S05]  /*10b0*/  CS2R.32 R91, SR_CgaSize ;  /* 0x00000000005b7805 */ /* 0x000fca0000008a00 */
[----:B------:R-:W-:-:S05]  /*10c0*/  IMAD R91, R91, -0xa0, RZ ;  /* 0xffffff605b5b7824 */ /* 0x000fca00078e02ff */
[----:B------:R-:W-:-:S14]  /*10d0*/  R2UR UR12, R91 ;  /* 0x000000005b0c72ca */ /* 0x000fdc00000e0000 */
[----:B------:R-:W4:Y:S01]  /*10e0*/  LDCU UR12, c[0x0][UR12+0x2a4] ;  /* 0x000054800c0c77ac */ /* 0x000f220008000800 */
[----:B------:R-:W4:Y:S01]  /*10f0*/  S2UR UR13, SR_CgaCtaId ;  /* 0x00000000000d79c3 */ /* 0x000f220000008800 */
[----:B------:R-:W4:Y:S01]  /*1100*/  LDCU UR23, c[0x0][0xb24] ;  /* 0x00016480ff1777ac */ /* 0x000f220008000800 */
[----:B------:R-:W-:Y:S01]  /*1110*/  UMOV UR25, 0x1111 ;  /* 0x0000111100197882 */ /* 0x000fe20000000000 */
[----:B------:R-:W-:Y:S01]  /*1120*/  UMOV UR24, 0x5 ;  /* 0x0000000500187882 */ /* 0x000fe20000000000 */
[----:B------:R-:W4:Y:S01]  /*1130*/  LDCU UR40, c[0x0][0xb24] ;  /* 0x00016480ff2877ac */ /* 0x000f220008000800 */
[----:B-1----:R-:W-:-:S03]  /*1140*/  I2FP.F32.U32 R3, UR31 ;  /* 0x0000001f00037c45 */ /* 0x002fc60008201000 */
[----:B------:R-:W1:Y:S01]  /*1150*/  S2UR UR36, SR_CTAID.Z ;  /* 0x00000000002479c3 */ /* 0x000e620000002700 */
[----:B------:R-:W1:Y:S01]  /*1160*/  LDCU UR29, c[0x0][0xb30] ;  /* 0x00016600ff1d77ac */ /* 0x000e620008000800 */
[----:B---3--:R-:W-:Y:S01]  /*1170*/  FMUL R3, R3, UR7 ;  /* 0x0000000703037c20 */ /* 0x008fe20008400000 */
[----:B------:R-:W-:Y:S01]  /*1180*/  UISETP.NE.AND UP5, UPT, UR22, 0x2, UPT ;  /* 0x000000021600788c */ /* 0x000fe2000bfa5270 */
[----:B--2---:R-:W-:Y:S01]  /*1190*/  I2FP.F32.U32 R2, UR9 ;  /* 0x0000000900027c45 */ /* 0x004fe20008201000 */
[----:B------:R-:W-:Y:S01]  /*11a0*/  UMOV UR32, UR9 ;  /* 0x0000000900207c82 */ /* 0x000fe20008000000 */
[----:B------:R-:W-:Y:S02]  /*11b0*/  UMOV UR26, UR31 ;  /* 0x0000001f001a7c82 */ /* 0x000fe40008000000 */
[----:B------:R-:W2:Y:S01]  /*11c0*/  F2I.U32.TRUNC.NTZ R3, R3 ;  /* 0x0000000300037305 */ /* 0x000ea2000020f000 */
[----:B----4-:R-:W-:Y:S01]  /*11d0*/  UISETP.GE.AND UP6, UPT, UR23, 0x1, UPT ;  /* 0x000000011700788c */ /* 0x010fe2000bfc6270 */
[----:B------:R-:W-:Y:S01]  /*11e0*/  FMUL R2, R2, UR10 ;  /* 0x0000000a02027c20 */ /* 0x000fe20008400000 */
[----:B------:R-:W-:-:S02]  /*11f0*/  USHF.R.U32.HI UR4, URZ, 0x2, UR13 ;  /* 0x00000002ff047899 */ /* 0x000fc4000801160d */
[----:B------:R-:W-:-:S03]  /*1200*/  ULOP3.LUT UR6, UR13, 0xc, URZ, 0xc0, !UPT ;  /* 0x0000000c0d067892 */ /* 0x000fc6000f8ec0ff */
[----:B------:R-:W3:Y:S01]  /*1210*/  F2I.U32.TRUNC.NTZ R2, R2 ;  /* 0x0000000200027305 */ /* 0x000ee2000020f000 */
[----:B------:R-:W-:Y:S02]  /*1220*/  ULOP3.LUT UR33, UR4, 0x3, URZ, 0xc0, !UPT ;  /* 0x0000000304217892 */ /* 0x000fe4000f8ec0ff */
[----:B------:R-:W-:Y:S02]  /*1230*/  ULOP3.LUT UR8, UR13, 0x3, URZ, 0xc0, !UPT ;  /* 0x000000030d087892 */ /* 0x000fe4000f8ec0ff */
[----:B------:R-:W-:Y:S02]  /*1240*/  ULOP3.LUT UR4, UR6, 0x1, UR13, 0xf8, !UPT ;  /* 0x0000000106047892 */ /* 0x000fe4000f8ef80d */
[----:B------:R-:W-:Y:S01]  /*1250*/  USHF.R.U32.HI UR5, URZ, 0x1, UR13 ;  /* 0x00000001ff057899 */ /* 0x000fe2000801160d */
[----:B--2---:R-:W-:Y:S01]  /*1260*/  R2UR UR7, R3 ;  /* 0x00000000030772ca */ /* 0x004fe200000e0000 */
[----:B------:R-:W-:Y:S01]  /*1270*/  UISETP.GT.U32.AND UP1, UPT, UR8, 0xffff, UPT ;  /* 0x0000ffff0800788c */ /* 0x000fe2000bf24070 */
[----:B------:R-:W-:Y:S01]  /*1280*/  PRMT R3, RZ, 0x7610, R3 ;  /* 0x00007610ff037816 */ /* 0x000fe20000000003 */
[----:B------:R-:W-:-:S02]  /*1290*/  UISETP.GT.U32.AND UP0, UPT, UR4, 0xffff, UPT ;  /* 0x0000ffff0400788c */ /* 0x000fc4000bf04070 */
[----:B------:R-:W-:Y:S01]  /*12a0*/  ULOP3.LUT UR48, UR5, 0x1, URZ, 0xc0, !UPT ;  /* 0x0000000105307892 */ /* 0x000fe2000f8ec0ff */
[----:B---3--:R-:W-:Y:S01]  /*12b0*/  R2UR UR6, R2 ;  /* 0x00000000020672ca */ /* 0x008fe200000e0000 */
[----:B------:R-:W-:Y:S01]  /*12c0*/  USEL UR5, UR8, 0xffff, !UP1 ;  /* 0x0000ffff08057887 */ /* 0x000fe2000c800000 */
[----:B------:R-:W-:Y:S01]  /*12d0*/  PRMT R2, RZ, 0x7610, R2 ;  /* 0x00007610ff027816 */ /* 0x000fe20000000002 */
[----:B------:R-:W-:Y:S02]  /*12e0*/  USEL UR4, UR4, 0xffff, !UP0 ;  /* 0x0000ffff04047887 */ /* 0x000fe4000c000000 */
[----:B------:R-:W-:Y:S02]  /*12f0*/  ULOP3.LUT UR5, UR5, 0xffff, URZ, 0xc0, !UPT ;  /* 0x0000ffff05057892 */ /* 0x000fe4000f8ec0ff */
[----:B------:R-:W-:Y:S02]  /*1300*/  ULOP3.LUT UR4, UR4, 0xffff, URZ, 0xc0, !UPT ;  /* 0x0000ffff04047892 */ /* 0x000fe4000f8ec0ff */
[----:B------:R-:W-:-:S02]  /*1310*/  USHF.L.U32 UR25, UR25, UR5, URZ ;  /* 0x0000000519197299 */ /* 0x000fc400080006ff */
[----:B------:R-:W-:Y:S02]  /*1320*/  USHF.L.U32 UR24, UR24, UR4, URZ ;  /* 0x0000000418187299 */ /* 0x000fe400080006ff */
[----:B------:R-:W-:Y:S02]  /*1330*/  UIADD3 UR5, UPT, UPT, -UR7, URZ, URZ ;  /* 0x000000ff07057290 */ /* 0x000fe4000fffe1ff */
[----:B------:R-:W-:Y:S02]  /*1340*/  UIADD3 UR4, UPT, UPT, -UR6, URZ, URZ ;  /* 0x000000ff06047290 */ /* 0x000fe4000fffe1ff */
[----:B------:R-:W-:Y:S02]  /*1350*/  UIMAD UR5, UR11, UR5, UR31 ;  /* 0x000000050b0572a4 */ /* 0x000fe4000f8e021f */
[----:B------:R-:W-:Y:S02]  /*1360*/  UIMAD UR4, UR12, UR4, UR9 ;  /* 0x000000040c0472a4 */ /* 0x000fe4000f8e0209 */
[----:B------:R-:W-:-:S02]  /*1370*/  USHF.L.U32 UR27, UR13, 0x9, URZ ;  /* 0x000000090d1b7899 */ /* 0x000fc400080006ff */
[----:B------:R-:W-:Y:S02]  /*1380*/  IMAD.U32 R91, RZ, RZ, UR5 ;  /* 0x00000005ff5b7e24 */ /* 0x000fe4000f8e00ff */
[----:B------:R-:W-:Y:S01]  /*1390*/  IMAD.U32 R90, RZ, RZ, UR4 ;  /* 0x00000004ff5a7e24 */ /* 0x000fe2000f8e00ff */
[----:B------:R-:W-:Y:S02]  /*13a0*/  ULOP3.LUT UR30, UR27, 0x1800, URZ, 0xc0, !UPT ;  /* 0x000018001b1e7892 */ /* 0x000fe4000f8ec0ff */
[----:B------:R-:W-:Y:S01]  /*13b0*/  ULOP3.LUT UR27, UR27, 0x400, URZ, 0xc0, !UPT ;  /* 0x000004001b1b7892 */ /* 0x000fe2000f8ec0ff */
[----:B-1----:R-:W-:Y:S11]  /*13c0*/  BRA.U UP4, `(.L_x_18) ;  /* 0x0000000104b47547 */ /* 0x002ff6000b800000 */
[----:B------:R-:W-:Y:S02]  /*13d0*/  R2UR UR17, R90 ;  /* 0x000000005a1172ca */ /* 0x000fe400000e0000 */
[----:B------:R-:W-:-:S11]  /*13e0*/  R2UR UR18, R91 ;  /* 0x000000005b1272ca */ /* 0x000fd600000e0000 */
[----:B------:R-:W-:Y:S02]  /*13f0*/  UISETP.NE.AND UP0, UPT, UR17, URZ, UPT ;  /* 0x000000ff1100728c */ /* 0x000fe4000bf05270 */
[----:B------:R-:W-:Y:S02]  /*1400*/  ULOP3.LUT UR4, UR18, 0x2, URZ, 0x3c, !UPT ;  /* 0x0000000212047892 */ /* 0x000fe4000f8e3cff */
[----:B------:R-:W-:Y:S02]  /*1410*/  UISETP.GT.U32.AND UP1, UPT, UR18, 0x1, UP0 ;  /* 0x000000011200788c */ /* 0x000fe40008724070 */
[----:B------:R-:W-:Y:S02]  /*1420*/  UISETP.NE.AND UP2, UPT, UR17, 0x1, UPT ;  /* 0x000000011100788c */ /* 0x000fe4000bf45270 */
[----:B------:R-:W-:Y:S02]  /*1430*/  UISETP.GT.U32.AND UP0, UPT, UR4, 0x1, UP0 ;  /* 0x000000010400788c */ /* 0x000fe40008704070 */
[----:B------:R-:W-:-:S02]  /*1440*/  USEL UR7, URZ, 0x1, UP1 ;  /* 0x00000001ff077887 */ /* 0x000fc40008800000 */
[----:B------:R-:W-:Y:S02]  /*1450*/  USEL UR8, URZ, 0x2, UP1 ;  /* 0x00000002ff087887 */ /* 0x000fe40008800000 */
[----:B------:R-:W-:Y:S02]  /*1460*/  UISETP.GT.U32.AND UP1, UPT, UR18, 0x1, UP2 ;  /* 0x000000011200788c */ /* 0x000fe40009724070 */
[----:B------:R-:W-:Y:S02]  /*1470*/  USEL UR12, URZ, 0x4, UP0 ;  /* 0x00000004ff0c7887 */ /* 0x000fe40008000000 */
[----:B------:R-:W-:Y:S02]  /*1480*/  USEL UR15, URZ, 0x8, UP0 ;  /* 0x00000008ff0f7887 */ /* 0x000fe40008000000 */
[----:B------:R-:W-:Y:S02]  /*1490*/  UISETP.GT.U32.AND UP0, UPT, UR4, 0x1, UP2 ;  /* 0x000000010400788c */ /* 0x000fe40009704070 */
[----:B------:R-:W-:-:S02]  /*14a0*/  USEL UR6, URZ, 0x10, UP1 ;  /* 0x00000010ff067887 */ /* 0x000fc40008800000 */
[----:B------:R-:W-:Y:S02]  /*14b0*/  USEL UR11, URZ, 0x20, UP1 ;  /* 0x00000020ff0b7887 */ /* 0x000fe40008800000 */
[----:B------:R-:W-:Y:S02]  /*14c0*/  UISETP.NE.AND UP1, UPT, UR17, 0x2, UPT ;  /* 0x000000021100788c */ /* 0x000fe4000bf25270 */
[----:B------:R-:W-:Y:S02]  /*14d0*/  USEL UR14, URZ, 0x40, UP0 ;  /* 0x00000040ff0e7887 */ /* 0x000fe40008000000 */
[----:B------:R-:W-:Y:S02]  /*14e0*/  USEL UR16, URZ, 0x80, UP0 ;  /* 0x00000080ff107887 */ /* 0x000fe40008000000 */
[----:B------:R-:W-:Y:S02]  /*14f0*/  UISETP.GT.U32.AND UP0, UPT, UR18, 0x1, UP1 ;  /* 0x000000011200788c */ /* 0x000fe40008f04070 */
[----:B------:R-:W-:-:S02]  /*1500*/  UISETP.NE.AND UP2, UPT, UR17, 0x3, UPT ;  /* 0x000000031100788c */ /* 0x000fc4000bf45270 */
[----:B------:R-:W-:Y:S02]  /*1510*/  USEL UR5, URZ, 0x100, UP0 ;  /* 0x00000100ff057887 */ /* 0x000fe40008000000 */
[----:B------:R-:W-:Y:S02]  /*1520*/  USEL UR10, URZ, 0x200, UP0 ;  /* 0x00000200ff0a7887 */ /* 0x000fe40008000000 */
[----:B------:R-:W-:Y:S02]  /*1530*/  UISETP.GT.U32.AND UP0, UPT, UR18, 0x1, UP2 ;  /* 0x000000011200788c */ /* 0x000fe40009704070 */
[----:B------:R-:W-:Y:S02]  /*1540*/  UIADD3 UR5, UPT, UPT, UR5, UR6, UR7 ;  /* 0x0000000605057290 */ /* 0x000fe4000fffe007 */
[----:B------:R-:W-:Y:S02]  /*1550*/  USEL UR9, URZ, 0x1000, UP0 ;  /* 0x00001000ff097887 */ /* 0x000fe40008000000 */
[----:B------:R-:W-:-:S02]  /*1560*/  USEL UR13, URZ, 0x2000, UP0 ;  /* 0x00002000ff0d7887 */ /* 0x000fc40008000000 */
[----:B------:R-:W-:Y:S02]  /*1570*/  UIADD3 UR5, UPT, UPT, UR8, UR9, UR5 ;  /* 0x0000000908057290 */ /* 0x000fe4000fffe005 */
[----:B------:R-:W-:Y:S02]  /*1580*/  UISETP.GT.U32.AND UP1, UPT, UR4, 0x1, UP1 ;  /* 0x000000010400788c */ /* 0x000fe40008f24070 */
[----:B------:R-:W-:Y:S02]  /*1590*/  UIADD3 UR5, UPT, UPT, UR10, UR11, UR5 ;  /* 0x0000000b0a057290 */ /* 0x000fe4000fffe005 */
[----:B------:R-:W-:Y:S02]  /*15a0*/  UISETP.GT.U32.AND UP0, UPT, UR4, 0x1, UP2 ;  /* 0x000000010400788c */ /* 0x000fe40009704070 */
[----:B------:R-:W-:Y:S02]  /*15b0*/  USEL UR4, URZ, 0x400, UP1 ;  /* 0x00000400ff047887 */ /* 0x000fe40008800000 */
[----:B------:R-:W-:-:S02]  /*15c0*/  UIADD3 UR5, UPT, UPT, UR12, UR13, UR5 ;  /* 0x0000000d0c057290 */ /* 0x000fc4000fffe005 */
[----:B------:R-:W-:Y:S02]  /*15d0*/  USEL UR6, URZ, 0x4000, UP0 ;  /* 0x00004000ff067887 */ /* 0x000fe40008000000 */
[----:B------:R-:W-:Y:S02]  /*15e0*/  UIADD3 UR5, UPT, UPT, UR4, UR14, UR5 ;  /* 0x0000000e04057290 */ /* 0x000fe4000fffe005 */
[----:B------:R-:W-:Y:S02]  /*15f0*/  USEL UR7, URZ, 0x800, UP1 ;  /* 0x00000800ff077887 */ /* 0x000fe40008800000 */
[----:B------:R-:W-:Y:S02]  /*1600*/  ULOP3.LUT UR4, UR18, 0xfffffffe, URZ, 0xc0, !UPT ;  /* 0xfffffffe12047892 */ /* 0x000fe4000f8ec0ff */
[----:B------:R-:W-:Y:S02]  /*1610*/  UIADD3 UR5, UPT, UPT, UR15, UR6, UR5 ;  /* 0x000000060f057290 */ /* 0x000fe4000fffe005 */
[----:B------:R-:W-:-:S02]  /*1620*/  ULEA UR4, UR17, UR4, 0x2 ;  /* 0x0000000411047291 */ /* 0x000fc4000f8e10ff */
[----:B------:R-:W-:Y:S02]  /*1630*/  USEL UR6, URZ, 0x8000, UP0 ;  /* 0x00008000ff067887 */ /* 0x000fe40008000000 */
[----:B------:R-:W-:-:S03]  /*1640*/  UIADD3 UR5, UPT, UPT, UR7, UR16, UR5 ;  /* 0x0000001007057290 */ /* 0x000fc6000fffe005 */
[----:B------:R-:W-:Y:S01]  /*1650*/  UMOV UR7, 0x3 ;  /* 0x0000000300077882 */ /* 0x000fe20000000000 */
[----:B------:R-:W-:Y:S02]  /*1660*/  UIADD3 UR5, UPT, UPT, UR5, UR6, URZ ;  /* 0x0000000605057290 */ /* 0x000fe4000fffe0ff */
[----:B------:R-:W-:-:S04]  /*1670*/  USHF.L.U32 UR4, UR7, UR4, URZ ;  /* 0x0000000407047299 */ /* 0x000fc800080006ff */
[----:B------:R-:W-:Y:S02]  /*1680*/  IMAD.U32 R3, RZ, RZ, UR5 ;  /* 0x00000005ff037e24 */ /* 0x000fe4000f8e00ff */
[----:B------:R-:W-:Y:S02]  /*1690*/  IMAD.U32 R2, RZ, RZ, UR4 ;  /* 0x00000004ff027e24 */ /* 0x000fe4000f8e00ff */
.L_x_18:
[----:B------:R-:W-:Y:S05]  /*16a0*/  BRA.U !UP6, `(.L_x_19) ;  /* 0x000000010ed47547 */ /* 0x000fea000b800000 */
[----:B------:R-:W1:Y:S01]  /*16b0*/  LDCU.128 UR12, c[0x0][0xb10] ;  /* 0x00016200ff0c77ac */ /* 0x000e620008000c00 */
[----:B------:R-:W2:Y:S01]  /*16c0*/  LDCU UR6, c[0x0][0x370] ;  /* 0x00006e00ff0677ac */ /* 0x000ea20008000800 */
[----:B------:R-:W3:Y:S01]  /*16d0*/  LDCU UR5, c[0x0][0x374] ;  /* 0x00006e80ff0577ac */ /* 0x000ee20008000800 */
[----:B------:R-:W4:Y:S01]  /*16e0*/  LDCU UR28, c[0x0][0xb0c] ;  /* 0x00016180ff1c77ac */ /* 0x000f220008000800 */
[----:B------:R-:W4:Y:S01]  /*16f0*/  LDCU UR4, c[0x0][0xb20] ;  /* 0x00016400ff0477ac */ /* 0x000f220008000800 */
[----:B------:R-:W4:Y:S01]  /*1700*/  LDCU.64 UR8, c[0x0][0xb28] ;  /* 0x00016500ff0877ac */ /* 0x000f220008000a00 */
[----:B-1----:R-:W-:Y:S02]  /*1710*/  UISETP.NE.AND UP0, UPT, UR14, 0x1, UPT ;  /* 0x000000010e00788c */ /* 0x002fe4000bf05270 */
[----:B---3--:R-:W-:Y:S02]  /*1720*/  UIMAD.WIDE.U32 UR10, UR5, UR15, URZ ;  /* 0x0000000f050a72a5 */ /* 0x008fe4000f8e00ff */
[----:B--2---:R-:W-:-:S02]  /*1730*/  UIMAD.WIDE.U32 UR18, UR6, UR12, URZ ;  /* 0x0000000c061272a5 */ /* 0x004fc4000f8e00ff */
[----:B----4-:R-:W-:Y:S02]  /*1740*/  UISETP.NE.AND UP1, UPT, UR28, 0x1, UPT ;  /* 0x000000011c00788c */ /* 0x010fe4000bf25270 */
[----:B------:R-:W-:Y:S01]  /*1750*/  UISETP.NE.AND UP2, UPT, UR23, 0x1, UPT ;  /* 0x000000011700788c */ /* 0x000fe2000bf45270 */
[----:B------:R-:W-:Y:S02]  /*1760*/  UMOV UR10, UR11 ;  /* 0x0000000b000a7c82 */ /* 0x000fe40008000000 */
[----:B------:R-:W-:Y:S01]  /*1770*/  UMOV UR18, UR19 ;  /* 0x0000001300127c82 */ /* 0x000fe20008000000 */
[----:B------:R-:W-:Y:S02]  /*1780*/  @UP0 USHF.R.U32.HI UR5, URZ, UR4, UR10 ;  /* 0x00000004ff050299 */ /* 0x000fe4000801160a */
[----:B------:R-:W-:Y:S02]  /*1790*/  UIMAD.WIDE.U32 UR20, UR32, UR15, URZ ;  /* 0x0000000f201472a5 */ /* 0x000fe4000f8e00ff */
[----:B------:R-:W-:-:S02]  /*17a0*/  UIMAD.WIDE.U32 UR10, UR5, UR8, URZ ;  /* 0x00000008050a72a5 */ /* 0x000fc4000f8e00ff */
[----:B------:R-:W-:Y:S02]  /*17b0*/  @UP1 USHF.R.U32.HI UR6, URZ, UR13, UR18 ;  /* 0x0000000dff061299 */ /* 0x000fe40008011612 */
[----:B------:R-:W-:Y:S02]  /*17c0*/  UIMAD.WIDE.U32 UR16, UR31, UR12, URZ ;  /* 0x0000000c1f1072a5 */ /* 0x000fe4000f8e00ff */
[----:B------:R-:W-:Y:S01]  /*17d0*/  UIMAD.WIDE.U32 UR18, UR6, UR8, URZ ;  /* 0x00000008061272a5 */ /* 0x000fe2000f8e00ff */
[----:B------:R-:W-:Y:S01]  /*17e0*/  UMOV UR20, UR21 ;  /* 0x0000001500147c82 */ /* 0x000fe20008000000 */
[----:B------:R-:W-:Y:S01]  /*17f0*/  UMOV UR10, UR11 ;  /* 0x0000000b000a7c82 */ /* 0x000fe20008000000 */
[----:B------:R-:W-:Y:S02]  /*1800*/  USHF.R.U32.HI UR20, URZ, UR4, UR20 ;  /* 0x00000004ff147299 */ /* 0x000fe40008011614 */
[----:B------:R-:W-:Y:S02]  /*1810*/  @UP2 USHF.R.U32.HI UR5, URZ, UR9, UR10 ;  /* 0x00000009ff052299 */ /* 0x000fe4000801160a */
[----:B------:R-:W-:Y:S01]  /*1820*/  UMOV UR7, UR19 ;  /* 0x0000001300077c82 */ /* 0x000fe20008000000 */
[----:B------:R-:W-:Y:S01]  /*1830*/  UMOV UR16, UR17 ;  /* 0x0000001100107c82 */ /* 0x000fe20008000000 */
[----:B------:R-:W-:-:S02]  /*1840*/  @UP2 USHF.R.U32.HI UR6, URZ, UR9, UR7 ;  /* 0x00000009ff062299 */ /* 0x000fc40008011607 */
[----:B------:R-:W-:Y:S02]  /*1850*/  USHF.R.U32.HI UR16, URZ, UR13, UR16 ;  /* 0x0000000dff107299 */ /* 0x000fe40008011610 */
[----:B------:R-:W-:Y:S02]  /*1860*/  USEL UR4, UR32, UR20, !UP0 ;  /* 0x0000001420047287 */ /* 0x000fe4000c000000 */
[----:B------:R-:W-:Y:S02]  /*1870*/  UIMAD UR7, UR5, UR23, URZ ;  /* 0x00000017050772a4 */ /* 0x000fe4000f8e02ff */
[----:B------:R-:W-:Y:S02]  /*1880*/  USEL UR5, UR31, UR16, !UP1 ;  /* 0x000000101f057287 */ /* 0x000fe4000c800000 */
[----:B------:R-:W-:Y:S02]  /*1890*/  UIMAD UR12, UR6, UR23, URZ ;  /* 0x00000017060c72a4 */ /* 0x000fe4000f8e02ff */
[----:B------:R-:W-:-:S02]  /*18a0*/  UISETP.GE.AND UP0, UPT, UR4, UR7, UPT ;  /* 0x000000070400728c */ /* 0x000fc4000bf06270 */
[----:B------:R-:W-:Y:S02]  /*18b0*/  UIMAD.WIDE.U32 UR10, UR4, UR8, URZ ;  /* 0x00000008040a72a5 */ /* 0x000fe4000f8e00ff */
[----:B------:R-:W-:Y:S02]  /*18c0*/  UISETP.GE.OR UP0, UPT, UR5, UR12, UP0 ;  /* 0x0000000c0500728c */ /* 0x000fe40008706670 */
[----:B------:R-:W-:Y:S02]  /*18d0*/  UIMAD.WIDE.U32 UR12, UR5, UR8, URZ ;  /* 0x00000008050c72a5 */ /* 0x000fe4000f8e00ff */
[----:B------:R-:W-:Y:S01]  /*18e0*/  UIADD3 UR10, UPT, UPT, -UR4, URZ, URZ ;  /* 0x000000ff040a7290 */ /* 0x000fe2000fffe1ff */
[----:B------:R-:W-:Y:S01]  /*18f0*/  UMOV UR8, UR11 ;  /* 0x0000000b00087c82 */ /* 0x000fe20008000000 */
[----:B------:R-:W-:Y:S02]  /*1900*/  UIADD3 UR26, UPT, UPT, -UR5, URZ, URZ ;  /* 0x000000ff051a7290 */ /* 0x000fe4000fffe1ff */
[----:B------:R-:W-:-:S03]  /*1910*/  USHF.R.U32.HI UR8, URZ, UR9, UR8 ;  /* 0x00000009ff087299 */ /* 0x000fc60008011608 */
[----:B------:R-:W-:Y:S01]  /*1920*/  @!UP0 UMOV UR7, UR13 ;  /* 0x0000000d00078c82 */ /* 0x000fe20008000000 */
[----:B------:R-:W-:Y:S02]  /*1930*/  UIMAD UR32, UR14, UR10, UR32 ;  /* 0x0000000a0e2072a4 */ /* 0x000fe4000f8e0220 */
[----:B------:R-:W-:Y:S02]  /*1940*/  USEL UR8, UR4, UR8, !UP2 ;  /* 0x0000000804087287 */ /* 0x000fe4000d000000 */
[----:B------:R-:W-:Y:S02]  /*1950*/  @!UP0 USHF.R.U32.HI UR7, URZ, UR9, UR7 ;  /* 0x00000009ff078299 */ /* 0x000fe40008011607 */
[----:B------:R-:W-:Y:S02]  /*1960*/  UIADD3 UR9, UPT, UPT, -UR8, URZ, URZ ;  /* 0x000000ff08097290 */ /* 0x000fe4000fffe1ff */
[----:B------:R-:W-:Y:S02]  /*1970*/  @!UP0 USEL UR7, UR5, UR7, !UP2 ;  /* 0x0000000705078287 */ /* 0x000fe4000d000000 */
[----:B------:R-:W-:-:S02]  /*1980*/  UIMAD UR9, UR23, UR9, UR4 ;  /* 0x00000009170972a4 */ /* 0x000fc4000f8e0204 */
[----:B------:R-:W-:Y:S02]  /*1990*/  @!UP0 UIADD3 UR8, UPT, UPT, UR8, -UR7, URZ ;  /* 0x8000000708088290 */ /* 0x000fe4000fffe0ff */
[----:B------:R-:W-:Y:S02]  /*19a0*/  @!UP0 UIMAD UR6, UR9, UR6, UR7 ;  /* 0x00000006090682a4 */ /* 0x000fe4000f8e0207 */
[----:B------:R-:W-:Y:S02]  /*19b0*/  @!UP0 UIMAD UR4, UR8, UR23, UR5 ;  /* 0x00000017080482a4 */ /* 0x000fe4000f8e0205 */
[----:B------:R-:W-:Y:S02]  /*19c0*/  UIMAD UR26, UR28, UR26, UR31 ;  /* 0x0000001a1c1a72a4 */ /* 0x000fe4000f8e021f */
[----:B------:R-:W-:Y:S01]  /*19d0*/  UIMAD UR32, UR4, UR14, UR32 ;  /* 0x0000000e042072a4 */ /* 0x000fe2000f8e0220 */
[----:B------:R-:W-:Y:S02]  /*19e0*/  @!UP0 UMOV UR5, UR6 ;  /* 0x0000000600058c82 */ /* 0x000fe40008000000 */
[----:B------:R-:W-:-:S12]  /*19f0*/  UIMAD UR26, UR5, UR28, UR26 ;  /* 0x0000001c051a72a4 */ /* 0x000fd8000f8e021a */
.L_x_19:
[----:B------:R-:W-:-:S09]  /*1a00*/  UISETP.NE.AND UP0, UPT, UR29, 0x1, UPT ;  /* 0x000000011d00788c */ /* 0x000fd2000bf05270 */
[----:B------:R-:W-:Y:S05]  /*1a10*/  BRA.U UP0, `(.L_x_20) ;  /* 0x0000000100447547 */ /* 0x000fea000b800000 */
[----:B------:R-:W1:Y:S01]  /*1a20*/  LDCU.128 UR8, c[0x0][0xb10] ;  /* 0x00016200ff0877ac */ /* 0x000e620008000c00 */
[----:B------:R-:W2:Y:S01]  /*1a30*/  LDCU UR12, c[0x0][0xb0c] ;  /* 0x00016180ff0c77ac */ /* 0x000ea20008000800 */
[----:B------:R-:W3:Y:S01]  /*1a40*/  LDCU UR13, c[0x0][0xb20] ;  /* 0x00016400ff0d77ac */ /* 0x000ee20008000800 */
[----:B-1----:R-:W-:Y:S02]  /*1a50*/  UIMAD.WIDE.U32 UR6, UR26, UR8, URZ ;  /* 0x000000081a0672a5 */ /* 0x002fe4000f8e00ff */
[----:B------:R-:W-:Y:S02]  /*1a60*/  UIMAD.WIDE.U32 UR4, UR32, UR11, URZ ;  /* 0x0000000b200472a5 */ /* 0x000fe4000f8e00ff */
[----:B--2---:R-:W-:Y:S02]  /*1a70*/  UISETP.NE.AND UP1, UPT, UR12, 0x1, UPT ;  /* 0x000000010c00788c */ /* 0x004fe4000bf25270 */
[----:B------:R-:W-:Y:S01]  /*1a80*/  UISETP.NE.AND UP0, UPT, UR10, 0x1, UPT ;  /* 0x000000010a00788c */ /* 0x000fe2000bf05270 */
[----:B------:R-:W-:-:S02]  /*1a90*/  UMOV UR6, UR7 ;  /* 0x0000000700067c82 */ /* 0x000fc40008000000 */
[----:B------:R-:W-:Y:S01]  /*1aa0*/  UMOV UR4, UR5 ;  /* 0x0000000500047c82 */ /* 0x000fe20008000000 */
[----:B------:R-:W-:Y:S02]  /*1ab0*/  USHF.R.U32.HI UR6, URZ, UR9, UR6 ;  /* 0x00000009ff067299 */ /* 0x000fe40008011606 */
[----:B---3--:R-:W-:Y:S02]  /*1ac0*/  USHF.R.U32.HI UR4, URZ, UR13, UR4 ;  /* 0x0000000dff047299 */ /* 0x008fe40008011604 */
[----:B------:R-:W-:Y:S02]  /*1ad0*/  USEL UR5, UR26, UR6, !UP1 ;  /* 0x000000061a057287 */ /* 0x000fe4000c800000 */
[----:B------:R-:W-:-:S04]  /*1ae0*/  USEL UR4, UR32, UR4, !UP0 ;  /* 0x0000000420047287 */ /* 0x000fc8000c000000 */
[----:B------:R-:W-:Y:S02]  /*1af0*/  UIADD3 UR6, UPT, UPT, -UR4, UR5, URZ ;  /* 0x0000000504067290 */ /* 0x000fe4000fffe1ff */
[----:B------:R-:W-:Y:S02]  /*1b00*/  UIADD3 UR4, UPT, UPT, UR4, -UR5, URZ ;  /* 0x8000000504047290 */ /* 0x000fe4000fffe0ff */
[----:B------:R-:W-:Y:S02]  /*1b10*/  UIMAD UR32, UR6, UR10, UR32 ;  /* 0x0000000a062072a4 */ /* 0x000fe4000f8e0220 */
[----:B------:R-:W-:-:S12]  /*1b20*/  UIMAD UR26, UR4, UR12, UR26 ;  /* 0x0000000c041a72a4 */ /* 0x000fd8000f8e021a */
.L_x_20:
[----:B------:R-:W-:-:S09]  /*1b30*/  UISETP.EQ.U32.AND UP0, UPT, UR34, 0x1, UPT ;  /* 0x000000012200788c */ /* 0x000fd2000bf02070 */
[----:B------:R-:W-:Y:S05]  /*1b40*/  BRA.U !UP0, `(.L_x_21) ;  /* 0x00000001080c7547 */ /* 0x000fea000b800000 */
[----:B------:R-:W-:Y:S01]  /*1b50*/  UCGABAR_WAIT ;  /* 0x0000000000007dc7 */ /* 0x000fe20008000000 */
[----:B------:R-:W-:Y:S01]  /*1b60*/  CCTL.IVALL ;  /* 0x00000000ff00798f */ /* 0x000fe20002000000 */
[----:B------:R-:W-:Y:S05]  /*1b70*/  BRA `(.L_x_22) ;  /* 0x0000000000047947 */ /* 0x000fea0003800000 */
.L_x_21:
[----:B------:R-:W-:Y:S06]  /*1b80*/  BAR.SYNC.DEFER_BLOCKING 0x0 ;  /* 0x0000000000007b1d */ /* 0x000fec0000010000 */
.L_x_22:
[----:B------:R-:W-:Y:S05]  /*1b90*/  BRA.U UP5, `(.L_x_23) ;  /* 0x0000001505dc7547 */ /* 0x000fea000b800000 */
[----:B------:R-:W1:Y:S01]  /*1ba0*/  S2UR UR4, SR_CgaCtaId ;  /* 0x00000000000479c3 */ /* 0x000e620000008800 */
[----:B------:R-:W2:Y:S01]  /*1bb0*/  LDCU UR7, c[0x0][0x38c] ;  /* 0x00007180ff0777ac */ /* 0x000ea20008000800 */
[----:B------:R-:W-:Y:S01]  /*1bc0*/  PLOP3.LUT P1, PT, PT, PT, UP3, 0x80, 0x8 ;  /* 0x000000000008781c */ /* 0x000fe20003f2f038 */
[----:B------:R-:W-:Y:S01]  /*1bd0*/  IMAD.MOV.U32 R12, RZ, RZ, 0x1 ;  /* 0x00000001ff0c7424 */ /* 0x000fe200078e00ff */
[----:B------:R-:W-:Y:S01]  /*1be0*/  ISETP.NE.AND P2, PT, R0, RZ, P3 ;  /* 0x000000ff0000720c */ /* 0x000fe20001f45270 */
[----:B------:R-:W-:Y:S01]  /*1bf0*/  UMOV UR13, 0x400 ;  /* 0x00000400000d7882 */ /* 0x000fe20000000000 */
[----:B------:R-:W-:Y:S01]  /*1c00*/  UISETP.NE.AND UP0, UPT, UR22, URZ, UPT ;  /* 0x000000ff1600728c */ /* 0x000fe2000bf05270 */
[----:B------:R-:W-:Y:S01]  /*1c10*/  PLOP3.LUT P1, PT, P1, PT, PT, 0x8, 0x80 ;  /* 0x000000000080781c */ /* 0x000fe20000f2e170 */
[----:B------:R-:W-:Y:S01]  /*1c20*/  USHF.L.U32 UR6, UR31, 0x5, URZ ;  /* 0x000000051f067899 */ /* 0x000fe200080006ff */
[----:B------:R-:W-:Y:S01]  /*1c30*/  CS2R R10, SRZ ;  /* 0x00000000000a7805 */ /* 0x000fe2000001ff00 */
[----:B------:R-:W-:Y:S01]  /*1c40*/  USEL UR21, UR37, 0x2, UP0 ;  /* 0x0000000225157887 */ /* 0x000fe20008000000 */
[----:B------:R-:W-:Y:S01]  /*1c50*/  IMAD.MOV.U32 R9, RZ, RZ, RZ ;  /* 0x000000ffff097224 */ /* 0x000fe200078e00ff */
[----:B------:R-:W-:Y:S01]  /*1c60*/  USHF.L.U32 UR47, UR31, 0x7, URZ ;  /* 0x000000071f2f7899 */ /* 0x000fe200080006ff */
[----:B------:R-:W-:Y:S01]  /*1c70*/  IMAD.MOV.U32 R8, RZ, RZ, 0x1 ;  /* 0x00000001ff087424 */ /* 0x000fe200078e00ff */
[----:B------:R-:W3:Y:S02]  /*1c80*/  LDCU UR43, c[0x0][0x370] ;  /* 0x00006e00ff2b77ac */ /* 0x000ee40008000800 */
[----:B------:R-:W-:-:S02]  /*1c90*/  ULOP3.LUT UR47, UR47, 0x80, URZ, 0xc0, !UPT ;  /* 0x000000802f2f7892 */ /* 0x000fc4000f8ec0ff */
[----:B--2---:R-:W-:Y:S02]  /*1ca0*/  UIADD3 UR5, UPT, UPT, UR7, 0x3f, URZ ;  /* 0x0000003f07057890 */ /* 0x004fe4000fffe0ff */
[----:B------:R-:W-:Y:S02]  /*1cb0*/  UIADD3 UR50, UPT, UPT, UR7, 0x7e, URZ ;  /* 0x0000007e07327890 */ /* 0x000fe4000fffe0ff */
[----:B-1----:R-:W-:Y:S02]  /*1cc0*/  ULEA UR13, UR4, UR13, 0x18 ;  /* 0x0000000d040d7291 */ /* 0x002fe4000f8ec0ff */
[----:B------:R-:W-:Y:S02]  /*1cd0*/  USHF.R.S32.HI UR4, URZ, 0x1f, UR5 ;  /* 0x0000001fff047899 */ /* 0x000fe40008011405 */
[----:B------:R-:W-:Y:S02]  /*1ce0*/  UIADD3 UR7, UPT, UPT, UR7, -0x1, URZ ;  /* 0xffffffff07077890 */ /* 0x000fe4000fffe0ff */
[----:B------:R-:W-:-:S02]  /*1cf0*/  ULEA.HI UR4, UR4, UR5, URZ, 0x6 ;  /* 0x0000000504047291 */ /* 0x000fc4000f8f30ff */
[----:B------:R-:W-:Y:S02]  /*1d00*/  UISETP.GE.U32.AND UP1, UPT, UR7, -0x7f, UPT ;  /* 0xffffff810700788c */ /* 0x000fe4000bf26070 */
[----:B------:R-:W-:Y:S02]  /*1d10*/  USHF.R.S32.HI UR45, URZ, 0x6, UR4 ;  /* 0x00000006ff2d7899 */ /* 0x000fe40008011404 */
[----:B------:R-:W-:Y:S02]  /*1d20*/  ULOP3.LUT UR5, UR6, 0x20, URZ, 0xc0, !UPT ;  /* 0x0000002006057892 */ /* 0x000fe4000f8ec0ff */
[----:B------:R-:W-:Y:S02]  /*1d30*/  UISETP.LT.U32.AND UP0, UPT, UR45, 0xa, UPT ;  /* 0x0000000a2d00788c */ /* 0x000fe4000bf01070 */
[----:B------:R-:W-:Y:S02]  /*1d40*/  ULEA UR38, UR30, UR13, 0x1 ;  /* 0x0000000d1e267291 */ /* 0x000fe4000f8e08ff */
[----:B------:R-:W-:-:S02]  /*1d50*/  USEL UR44, UR45, 0xa, UP0 ;  /* 0x0000000a2d2c7887 */ /* 0x000fc40008000000 */
[----:B------:R-:W-:Y:S02]  /*1d60*/  ULEA UR37, UR27, UR13, 0x1 ;  /* 0x0000000d1b257291 */ /* 0x000fe4000f8e08ff */
[----:B------:R-:W-:Y:S02]  /*1d70*/  UIADD3 UR4, UPT, UPT, UR44, -0x1, URZ ;  /* 0xffffffff2c047890 */ /* 0x000fe4000fffe0ff */
[----:B------:R-:W-:Y:S01]  /*1d80*/  @UP1 UIADD3 UR4, UPT, UPT, UR44, URZ, URZ ;  /* 0x000000ff2c041290 */ /* 0x000fe2000fffe0ff */
[----:B------:R-:W1:Y:S01]  /*1d90*/  LDCU.64 UR28, c[0x0][0x348] ;  /* 0x00006900ff1c77ac */ /* 0x000e620008000a00 */
[----:B------:R-:W2:Y:S01]  /*1da0*/  LDCU UR42, c[0x0][0x374] ;  /* 0x00006e80ff2a77ac */ /* 0x000ea20008000800 */
[----:B------:R-:W-:Y:S02]  /*1db0*/  ULEA UR48, UR48, UR5, 0x4 ;  /* 0x0000000530307291 */ /* 0x000fe4000f8e20ff */
[----:B------:R-:W-:Y:S02]  /*1dc0*/  ULEA UR47, UR33, UR47, 0x5 ;  /* 0x0000002f212f7291 */ /* 0x000fe4000f8e28ff */
[----:B------:R-:W-:-:S02]  /*1dd0*/  UIADD3 UR38, UPT, UPT, UR38, 0x6400, URZ ;  /* 0x0000640026267890 */ /* 0x000fc4000fffe0ff */
[----:B------:R-:W-:Y:S02]  /*1de0*/  UIADD3 UR37, UPT, UPT, UR37, 0x2e400, URZ ;  /* 0x0002e40025257890 */ /* 0x000fe4000fffe0ff */
[----:B------:R-:W-:Y:S02]  /*1df0*/  UIADD3 UR49, UPT, UPT, UR45, -UR44, URZ ;  /* 0x8000002c2d317290 */ /* 0x000fe4000fffe0ff */
[----:B------:R-:W-:Y:S02]  /*1e00*/  UIADD3 UR31, UPT, UPT, UR4, 0x1, URZ ;  /* 0x00000001041f7890 */ /* 0x000fe4000fffe0ff */
[----:B------:R-:W-:Y:S01]  /*1e10*/  UIADD3 UR46, UPT, UPT, -UR4, URZ, URZ ;  /* 0x000000ff042e7290 */ /* 0x000fe2000fffe1ff */
[----:B---3--:R-:W-:-:S11]  /*1e20*/  UMOV UR6, URZ ;  /* 0x000000ff00067c82 */ /* 0x008fd60008000000 */
.L_x_43:
[----:B------:R-:W3:Y:S02]  /*1e30*/  S2UR UR4, SR_CgaCtaId ;  /* 0x00000000000479c3 */ /* 0x000ee40000008800 */
[----:B---3--:R-:W-:-:S09]  /*1e40*/  UISETP.NE.AND UP0, UPT, UR4, URZ, UPT ;  /* 0x000000ff0400728c */ /* 0x008fd2000bf05270 */
[----:B-1----:R-:W-:Y:S05]  /*1e50*/  BRA.U UP0, `(.L_x_24) ;  /* 0x0000000100287547 */ /* 0x002fea000b800000 */
[----:B------:R-:W-:Y:S02]  /*1e60*/  LEA R0, R9, UR13, 0x3 ;  /* 0x0000000d09007c11 */ /* 0x000fe4000f8e18ff */
[----:B------:R-:W-:-:S04]  /*1e70*/  SHF.L.U32 R3, R8, 0x1f, RZ ;  /* 0x0000001f08037819 */ /* 0x000fc800000006ff */
[----:B------:R-:W3:Y:S02]  /*1e80*/  SYNCS.PHASECHK.TRANS64.TRYWAIT P0, [R0+URZ+0x150], R3 ;  /* 0x00015003000075a7 */ /* 0x000ee400080011ff */
[----:B---3--:R-:W-:Y:S05]  /*1e90*/  @!P0 BRA `(.L_x_25) ;  /* 0x0000006800e08947 */ /* 0x008fea0003800000 */
.L_x_140:
[----:B------:R4:W-:Y:S01]  /*1ea0*/  SYNCS.ARRIVE.TRANS64.A1T0 RZ, [R0+URZ+0x140], RZ ;  /* 0x000140ff00ff79a7 */ /* 0x0009e200081000ff */
[----:B------:R-:W-:-:S05]  /*1eb0*/  VIADD R9, R9, 0x1 ;  /* 0x0000000109097836 */ /* 0x000fca0000000000 */
[----:B------:R-:W-:-:S04]  /*1ec0*/  ISETP.NE.AND P0, PT, R9, 0x2, PT ;  /* 0x000000020900780c */ /* 0x000fc80003f05270 */
[----:B---3--:R-:W-:Y:S02]  /*1ed0*/  SEL R3, RZ, 0x1, P0 ;  /* 0x00000001ff037807 */ /* 0x008fe40000000000 */
[----:B------:R-:W-:Y:S02]  /*1ee0*/  SEL R9, R9, RZ, P0 ;  /* 0x000000ff09097207 */ /* 0x000fe40000000000 */
[----:B------:R-:W-:-:S07]  /*1ef0*/  LOP3.LUT R8, R8, R3, RZ, 0x3c, !PT ;  /* 0x0000000308087212 */ /* 0x000fce00078e3cff */
.L_x_24:
[----:B------:R-:W-:Y:S01]  /*1f00*/  ULEA UR4, UR6, UR13, 0x3 ;  /* 0x0000000d06047291 */ /* 0x000fe2000f8e18ff */
[----:B----4-:R-:W-:Y:S01]  /*1f10*/  SHF.L.U32 R0, R12, 0x1f, RZ ;  /* 0x0000001f0c007819 */ /* 0x010fe200000006ff */
[----:B------:R-:W-:Y:S02]  /*1f20*/  UISETP.GE.U32.AND UP0, UPT, UR50, 0x7f, UPT ;  /* 0x0000007f3200788c */ /* 0x000fe4000bf06070 */
[----:B------:R-:W-:Y:S01]  /*1f30*/  ULEA UR11, UR32, UR48, 0x6 ;  /* 0x00000030200b7291 */ /* 0x000fe2000f8e30ff */
[----:B------:R-:W-:-:S04]  /*1f40*/  UMOV UR7, URZ ;  /* 0x000000ff00077c82 */ /* 0x000fc80008000000 */
[----:B------:R3:W4:Y:S01]  /*1f50*/  SYNCS.PHASECHK.TRANS64.TRYWAIT P0, [UR4+0x50], R0 ;  /* 0x00005000ff0075a7 */ /* 0x0007220008001104 */
[----:B------:R-:W-:-:S04]  /*1f60*/  ULEA.HI UR4, UR26, UR26, URZ, 0x1 ;  /* 0x0000001a1a047291 */ /* 0x000fc8000f8f08ff */
[----:B------:R-:W-:-:S04]  /*1f70*/  USHF.L.U32 UR4, UR4, 0x7, URZ ;  /* 0x0000000704047899 */ /* 0x000fc800080006ff */
[----:B------:R-:W-:-:S04]  /*1f80*/  ULOP3.LUT UR35, UR4, 0xffffff00, URZ, 0xc0, !UPT ;  /* 0xffffff0004237892 */ /* 0x000fc8000f8ec0ff */
[----:B------:R-:W-:Y:S01]  /*1f90*/  UIADD3 UR35, UPT, UPT, UR47, UR35, URZ ;  /* 0x000000232f237290 */ /* 0x000fe2000fffe0ff */
[----:B------:R-:W-:Y:S11]  /*1fa0*/  BRA.U !UP0, `(.L_x_26) ;  /* 0x0000000108d07547 */ /* 0x000ff6000b800000 */
[----:B------:R-:W-:Y:S01]  /*1fb0*/  UMOV UR17, UR46 ;  /* 0x0000002e00117c82 */ /* 0x000fe20008000000 */
[----:B------:R-:W-:Y:S01]  /*1fc0*/  UMOV UR4, UR6 ;  /* 0x0000000600047c82 */ /* 0x000fe20008000000 */
[----:B------:R-:W-:-:S05]  /*1fd0*/  UMOV UR34, URZ ;  /* 0x000000ff00227c82 */ /* 0x000fca0008000000 */
.L_x_32:
[----:B------:R-:W-:Y:S01]  /*1fe0*/  ULEA UR33, UR4, UR13, 0x3 ;  /* 0x0000000d04217291 */ /* 0x000fe2000f8e18ff */
[----:B------:R-:W-:Y:S01]  /*1ff0*/  @P3 MOV R2, 0xa000 ;  /* 0x0000a00000023802 */ /* 0x000fe20000000f00 */
[----:B--2-4-:R-:W-:Y:S10]  /*2000*/  @P0 BRA `(.L_x_27) ;  /* 0x00000000000c0947 */ /* 0x014ff40003800000 */
[----:B------:R-:W-:-:S04]  /*2010*/  SHF.L.U32 R3, R12, 0x1f, RZ ;  /* 0x0000001f0c037819 */ /* 0x000fc800000006ff */
[----:B------:R-:W4:Y:S02]  /*2020*/  SYNCS.PHASECHK.TRANS64.TRYWAIT P0, [UR33+0x50], R3 ;  /* 0x00005003ff0075a7 */ /* 0x000f240008001121 */
[----:B----4-:R-:W-:Y:S05]  /*2030*/  @!P0 BRA `(.L_x_28) ;  /* 0x00000068008c8947 */ /* 0x010fea0003800000 */
.L_x_27:
[----:B------:R4:W-:Y:S01]  /*2040*/  @P3 SYNCS.ARRIVE.TRANS64 RZ, [UR33], R2 ;  /* 0x00000002ffff39a7 */ /* 0x0009e20008000021 */
[----:B------:R-:W-:Y:S02]  /*2050*/  ULOP3.LUT UR5, UR21, 0x2, URZ, 0xfc, !UPT ;  /* 0x0000000215057892 */ /* 0x000fe4000f8efcff */
[----:B------:R-:W-:Y:S02]  /*2060*/  UIADD3 UR17, UPT, UPT, UR17, 0x1, URZ ;  /* 0x0000000111117890 */ /* 0x000fe4000fffe0ff */
[----:B------:R-:W-:Y:S02]  /*2070*/  UISETP.NE.AND UP0, UPT, UR5, 0x2, UPT ;  /* 0x000000020500788c */ /* 0x000fe4000bf05270 */
[----:B------:R-:W-:-:S07]  /*2080*/  UISETP.NE.AND UP2, UPT, UR17, 0x1, UPT ;  /* 0x000000011100788c */ /* 0x000fce000bf45270 */
[----:B------:R-:W-:Y:S05]  /*2090*/  BRA.U UP0, `(.L_x_29) ;  /* 0x0000000100047547 */ /* 0x000fea000b800000 */
[----:B-12---:R-:W-:Y:S05]  /*20a0*/  BPT.TRAP 0x1 ;  /* 0x000000040000795c */ /* 0x006fea0000300000 */
.L_x_29:
[----:B------:R-:W-:Y:S04]  /*20b0*/  BSSY.RECONVERGENT B0, `(.L_x_30) ;  /* 0x0000003000007945 */ /* 0x000fe80003800200 */
[----:B------:R-:W-:Y:S05]  /*20c0*/  @!P2 BRA `(.L_x_31) ;  /* 0x000000000004a947 */ /* 0x000fea0003800000 */
[----:B-12---:R-:W-:Y:S05]  /*20d0*/  BPT.TRAP 0x1 ;  /* 0x000000040000795c */ /* 0x006fea0000300000 */
.L_x_31:
[----:B-12---:R-:W-:Y:S05]  /*20e0*/  BSYNC.RECONVERGENT B0 ;  /* 0x0000000000007941 */ /* 0x006fea0003800200 */
.L_x_30:
[----:B------:R-:W-:Y:S02]  /*20f0*/  UIADD3 UR5, UPT, UPT, UR4, 0x1, URZ ;  /* 0x0000000104057890 */ /* 0x000fe4000fffe0ff */
[----:B------:R-:W-:Y:S02]  /*2100*/  ULEA UR32, UR4, UR30, 0xd ;  /* 0x0000001e04207291 */ /* 0x000fe4000f8e68ff */
[----:B------:R-:W-:Y:S02]  /*2110*/  UISETP.NE.AND UP0, UPT, UR5, 0xa, UPT ;  /* 0x0000000a0500788c */ /* 0x000fe4000bf05270 */
[----:B------:R-:W-:Y:S02]  /*2120*/  UIADD3 UR14, UP1, UPT, UR28, 0x80, URZ ;  /* 0x000000801c0e7890 */ /* 0x000fe4000ff3e0ff */
[----:B------:R-:W-:Y:S02]  /*2130*/  USEL UR7, URZ, 0x1, UP0 ;  /* 0x00000001ff077887 */ /* 0x000fe40008000000 */
[----:B------:R-:W-:-:S02]  /*2140*/  USEL UR6, UR5, URZ, UP0 ;  /* 0x000000ff05067287 */ /* 0x000fc40008000000 */
[----:B------:R-:W-:Y:S02]  /*2150*/  ULEA UR32, UR32, UR13, 0x1 ;  /* 0x0000000d20207291 */ /* 0x000fe4000f8e08ff */
[----:B------:R-:W-:Y:S01]  /*2160*/  ULEA UR5, UR6, UR13, 0x3 ;  /* 0x0000000d06057291 */ /* 0x000fe2000f8e18ff */
[----:B------:R-:W-:Y:S01]  /*2170*/  LOP3.LUT R12, R12, UR7, RZ, 0x3c, !PT ;  /* 0x000000070c0c7c12 */ /* 0x000fe2000f8e3cff */
[----:B------:R-:W-:Y:S02]  /*2180*/  ULOP3.LUT UR33, UR33, 0xfefffff8, URZ, 0xc0, !UPT ;  /* 0xfefffff821217892 */ /* 0x000fe4000f8ec0ff */
[----:B------:R-:W-:Y:S01]  /*2190*/  UIADD3.X UR15, UPT, UPT, URZ, UR29, URZ, UP1, !UPT ;  /* 0x0000001dff0f7290 */ /* 0x000fe20008ffe4ff */
[----:B---3--:R-:W-:Y:S01]  /*21a0*/  SHF.L.U32 R0, R12, 0x1f, RZ ;  /* 0x0000001f0c007819 */ /* 0x008fe200000006ff */
[----:B------:R-:W-:Y:S02]  /*21b0*/  UIADD3 UR32, UPT, UPT, UR32, 0x6400, URZ ;  /* 0x0000640020207890 */ /* 0x000fe4000fffe0ff */
[----:B------:R-:W-:Y:S01]  /*21c0*/  UPRMT UR16, URZ, 0x5410, UR25 ;  /* 0x00005410ff107896 */ /* 0x000fe20008000019 */
[----:B------:R1:W2:Y:S01]  /*21d0*/  SYNCS.PHASECHK.TRANS64.TRYWAIT P0, [UR5+0x50], R0 ;  /* 0x00005000ff0075a7 */ /* 0x0002a20008001105 */
[----:B------:R-:W-:-:S02]  /*21e0*/  ULEA UR5, UR4, UR27, 0xb ;  /* 0x0000001b04057291 */ /* 0x000fc4000f8e58ff */
[----:B------:R-:W-:Y:S02]  /*21f0*/  UIADD3 UR4, UP0, UPT, UR28, 0x180, URZ ;  /* 0x000001801c047890 */ /* 0x000fe4000ff1e0ff */
[----:B------:R-:W-:Y:S02]  /*2200*/  ULEA UR5, UR5, UR13, 0x1 ;  /* 0x0000000d05057291 */ /* 0x000fe4000f8e08ff */
[----:B------:R-:W-:Y:S02]  /*2210*/  UPRMT UR7, URZ, 0x5410, UR24 ;  /* 0x00005410ff077896 */ /* 0x000fe40008000018 */
[----:B------:R-:W-:Y:S02]  /*2220*/  UIADD3 UR8, UPT, UPT, UR5, 0x2e400, URZ ;  /* 0x0002e40005087890 */ /* 0x000fe4000fffe0ff */
[----:B------:R-:W-:Y:S01]  /*2230*/  UIADD3.X UR5, UPT, UPT, URZ, UR29, URZ, UP0, !UPT ;  /* 0x0000001dff057290 */ /* 0x000fe200087fe4ff */
[----:B------:R-:W-:Y:S01]  /*2240*/  UMOV UR18, 0x0 ;  /* 0x0000000000127882 */ /* 0x000fe20000000000 */
[----:B------:R-:W-:Y:S01]  /*2250*/  UMOV UR19, 0x10000000 ;  /* 0x1000000000137882 */ /* 0x000fe20000000000 */
[----:B------:R-:W-:Y:S01]  /*2260*/  UMOV UR10, UR34 ;  /* 0x00000022000a7c82 */ /* 0x000fe20008000000 */
[----:B------:R-:W-:Y:S01]  /*2270*/  UMOV UR12, UR36 ;  /* 0x00000024000c7c82 */ /* 0x000fe20008000000 */
[----:B------:R-:W-:Y:S01]  /*2280*/  UMOV UR9, UR33 ;  /* 0x0000002100097c82 */ /* 0x000fe20008000000 */
[----:B------:R3:W-:Y:S03]  /*2290*/  UTMALDG.3D.MULTICAST.2CTA [UR32], [UR14], UR16, desc[UR18] ;  /* 0x000012200e0073b4 */ /* 0x0007e60008211810 */
[----:B------:R4:W-:Y:S01]  /*22a0*/  UTMALDG.3D.MULTICAST.2CTA [UR8], [UR4], UR7, desc[UR18] ;  /* 0x00001208040073b4 */ /* 0x0009e20008211807 */
[----:B---3--:R-:W-:Y:S01]  /*22b0*/  UIADD3 UR34, UPT, UPT, UR34, 0x40, URZ ;  /* 0x0000004022227890 */ /* 0x008fe2000fffe0ff */
[----:B----4-:R-:W-:Y:S01]  /*22c0*/  UMOV UR7, UR31 ;  /* 0x0000001f00077c82 */ /* 0x010fe20008000000 */
[----:B------:R-:W-:Y:S01]  /*22d0*/  UMOV UR4, UR6 ;  /* 0x0000000600047c82 */ /* 0x000fe20008000000 */
[----:B-1----:R-:W-:Y:S09]  /*22e0*/  BRA.U UP2, `(.L_x_32) ;  /* 0xfffffffd023c7547 */ /* 0x002ff2000b83ffff */
.L_x_26:
[----:B------:R-:W-:Y:S01]  /*22f0*/  ULEA UR4, UR6, UR13, 0x3 ;  /* 0x0000000d06047291 */ /* 0x000fe2000f8e18ff */
[----:B---3--:R-:W-:Y:S01]  /*2300*/  SHF.L.U32 R0, R12, 0x1f, RZ ;  /* 0x0000001f0c007819 */ /* 0x008fe200000006ff */
[----:B------:R-:W-:Y:S01]  /*2310*/  @!P1 SYNCS.ARRIVE.TRANS64.A1T0 RZ, [UR13+0xd8], RZ ;  /* 0x0000d8ffffff99a7 */ /* 0x000fe2000810000d */
[----:B------:R-:W-:-:S06]  /*2320*/  UISETP.GT.AND UP0, UPT, UR45, UR44, UPT ;  /* 0x0000002c2d00728c */ /* 0x000fcc000bf04270 */
[----:B--2-4-:R2:W3:Y:S03]  /*2330*/  SYNCS.PHASECHK.TRANS64.TRYWAIT P0, [UR4+0x50], R0 ;  /* 0x00005000ff0075a7 */ /* 0x0144e60008001104 */
[----:B------:R-:W-:Y:S05]  /*2340*/  BRA.U !UP0, `(.L_x_33) ;  /* 0x0000000108c07547 */ /* 0x000fea000b800000 */
[----:B------:R-:W-:Y:S01]  /*2350*/  UIADD3 UR26, UPT, UPT, UR49, UR7, URZ ;  /* 0x00000007311a7290 */ /* 0x000fe2000fffe0ff */
[----:B------:R-:W-:-:S11]  /*2360*/  UMOV UR4, UR6 ;  /* 0x0000000600047c82 */ /* 0x000fd60008000000 */
.L_x_39:
[----:B------:R-:W-:Y:S01]  /*2370*/  ULEA UR17, UR4, UR13, 0x3 ;  /* 0x0000000d04117291 */ /* 0x000fe2000f8e18ff */
[----:B---3--:R-:W-:Y:S01]  /*2380*/  @P3 MOV R2, 0xa000 ;  /* 0x0000a00000023802 */ /* 0x008fe20000000f00 */
[----:B-1-3--:R-:W-:Y:S10]  /*2390*/  @P0 BRA `(.L_x_34) ;  /* 0x00000000000c0947 */ /* 0x00aff40003800000 */
[----:B------:R-:W-:-:S04]  /*23a0*/  SHF.L.U32 R3, R12, 0x1f, RZ ;  /* 0x0000001f0c037819 */ /* 0x000fc800000006ff */
[----:B------:R-:W3:Y:S02]  /*23b0*/  SYNCS.PHASECHK.TRANS64.TRYWAIT P0, [UR17+0x50], R3 ;  /* 0x00005003ff0075a7 */ /* 0x000ee40008001111 */
[----:B---3--:R-:W-:Y:S05]  /*23c0*/  @!P0 BRA `(.L_x_35) ;  /* 0x0000006400c08947 */ /* 0x008fea0003800000 */
.L_x_34:
[----:B------:R3:W-:Y:S01]  /*23d0*/  @P3 SYNCS.ARRIVE.TRANS64 RZ, [UR17], R2 ;  /* 0x00000002ffff39a7 */ /* 0x0007e20008000011 */
[----:B------:R-:W-:-:S04]  /*23e0*/  ULOP3.LUT UR5, UR21, 0x2, URZ, 0xfc, !UPT ;  /* 0x0000000215057892 */ /* 0x000fc8000f8efcff */
[----:B------:R-:W-:-:S09]  /*23f0*/  UISETP.NE.AND UP0, UPT, UR5, 0x2, UPT ;  /* 0x000000020500788c */ /* 0x000fd2000bf05270 */
[----:B------:R-:W-:Y:S05]  /*2400*/  BRA.U UP0, `(.L_x_36) ;  /* 0x0000000100047547 */ /* 0x000fea000b800000 */
[----:B-1----:R-:W-:Y:S05]  /*2410*/  BPT.TRAP 0x1 ;  /* 0x000000040000795c */ /* 0x002fea0000300000 */
.L_x_36:
[----:B------:R-:W-:Y:S04]  /*2420*/  BSSY.RECONVERGENT B0, `(.L_x_37) ;  /* 0x0000003000007945 */ /* 0x000fe80003800200 */
[----:B------:R-:W-:Y:S05]  /*2430*/  @!P2 BRA `(.L_x_38) ;  /* 0x000000000004a947 */ /* 0x000fea0003800000 */
[----:B-1----:R-:W-:Y:S05]  /*2440*/  BPT.TRAP 0x1 ;  /* 0x000000040000795c */ /* 0x002fea0000300000 */
.L_x_38:
[----:B-1----:R-:W-:Y:S05]  /*2450*/  BSYNC.RECONVERGENT B0 ;  /* 0x0000000000007941 */ /* 0x002fea0003800200 */
.L_x_37:
[----:B------:R-:W-:Y:S02]  /*2460*/  UIADD3 UR5, UPT, UPT, UR4, 0x1, URZ ;  /* 0x0000000104057890 */ /* 0x000fe4000fffe0ff */
[----:B------:R-:W-:Y:S02]  /*2470*/  UIADD3 UR14, UP1, UPT, UR28, 0x80, URZ ;  /* 0x000000801c0e7890 */ /* 0x000fe4000ff3e0ff */
[----:B------:R-:W-:Y:S02]  /*2480*/  UISETP.NE.AND UP0, UPT, UR5, 0xa, UPT ;  /* 0x0000000a0500788c */ /* 0x000fe4000bf05270 */
[----:B------:R-:W-:Y:S02]  /*2490*/  ULEA UR16, UR4, UR38, 0xe ;  /* 0x0000002604107291 */ /* 0x000fe4000f8e70ff */
[----:B------:R-:W-:Y:S02]  /*24a0*/  USEL UR8, URZ, 0x1, UP0 ;  /* 0x00000001ff087887 */ /* 0x000fe40008000000 */
[----:B------:R-:W-:-:S02]  /*24b0*/  USEL UR6, UR5, URZ, UP0 ;  /* 0x000000ff05067287 */ /* 0x000fc40008000000 */
[----:B------:R-:W-:Y:S02]  /*24c0*/  UIADD3 UR22, UP0, UPT, UR28, 0x180, URZ ;  /* 0x000001801c167890 */ /* 0x000fe4000ff1e0ff */
[----:B------:R-:W-:Y:S01]  /*24d0*/  ULEA UR5, UR6, UR13, 0x3 ;  /* 0x0000000d06057291 */ /* 0x000fe2000f8e18ff */
[----:B------:R-:W-:Y:S01]  /*24e0*/  LOP3.LUT R12, R12, UR8, RZ, 0x3c, !PT ;  /* 0x000000080c0c7c12 */ /* 0x000fe2000f8e3cff */
[----:B------:R-:W-:Y:S02]  /*24f0*/  ULEA UR8, UR4, UR37, 0xc ;  /* 0x0000002504087291 */ /* 0x000fe4000f8e60ff */
[----:B------:R-:W-:Y:S01]  /*2500*/  USHF.L.U32 UR18, UR7, 0x6, URZ ;  /* 0x0000000607127899 */ /* 0x000fe200080006ff */
[----:B--2---:R-:W-:Y:S01]  /*2510*/  SHF.L.U32 R0, R12, 0x1f, RZ ;  /* 0x0000001f0c007819 */ /* 0x004fe200000006ff */
[----:B------:R-:W-:Y:S02]  /*2520*/  ULOP3.LUT UR17, UR17, 0xfefffff8, URZ, 0xc0, !UPT ;  /* 0xfefffff811117892 */ /* 0x000fe4000f8ec0ff */
[----:B------:R-:W-:Y:S01]  /*2530*/  UPRMT UR4, URZ, 0x5410, UR25 ;  /* 0x00005410ff047896 */ /* 0x000fe20008000019 */
[----:B------:R4:W1:Y:S01]  /*2540*/  SYNCS.PHASECHK.TRANS64.TRYWAIT P0, [UR5+0x50], R0 ;  /* 0x00005000ff0075a7 */ /* 0x0008620008001105 */
[----:B------:R-:W-:-:S02]  /*2550*/  UIADD3.X UR15, UPT, UPT, URZ, UR29, URZ, UP1, !UPT ;  /* 0x0000001dff0f7290 */ /* 0x000fc40008ffe4ff */
[----:B------:R-:W-:Y:S02]  /*2560*/  UPRMT UR5, URZ, 0x5410, UR24 ;  /* 0x00005410ff057896 */ /* 0x000fe40008000018 */
[----:B------:R-:W-:Y:S01]  /*2570*/  UIADD3.X UR23, UPT, UPT, URZ, UR29, URZ, UP0, !UPT ;  /* 0x0000001dff177290 */ /* 0x000fe200087fe4ff */
[----:B------:R-:W-:Y:S01]  /*2580*/  UMOV UR32, 0x0 ;  /* 0x0000000000207882 */ /* 0x000fe20000000000 */
[----:B------:R-:W-:Y:S01]  /*2590*/  UMOV UR33, 0x10000000 ;  /* 0x1000000000217882 */ /* 0x000fe20000000000 */
[----:B------:R-:W-:Y:S01]  /*25a0*/  UMOV UR19, UR35 ;  /* 0x0000002300137c82 */ /* 0x000fe20008000000 */
[----:B------:R-:W-:Y:S01]  /*25b0*/  UMOV UR20, UR36 ;  /* 0x0000002400147c82 */ /* 0x000fe20008000000 */
[----:B------:R-:W-:Y:S01]  /*25c0*/  UMOV UR12, UR36 ;  /* 0x00000024000c7c82 */ /* 0x000fe20008000000 */
[----:B------:R-:W-:Y:S01]  /*25d0*/  UMOV UR9, UR17 ;  /* 0x0000001100097c82 */ /* 0x000fe20008000000 */
[----:B------:R-:W-:Y:S01]  /*25e0*/  UMOV UR10, UR18 ;  /* 0x00000012000a7c82 */ /* 0x000fe20008000000 */
[----:B------:R2:W-:Y:S01]  /*25f0*/  UTMALDG.3D.MULTICAST.2CTA [UR16], [UR14], UR4, desc[UR32] ;  /* 0x000020100e0073b4 */ /* 0x0005e20008211804 */
[----:B------:R-:W-:-:S04]  /*2600*/  UIADD3 UR7, UPT, UPT, UR7, 0x1, URZ ;  /* 0x0000000107077890 */ /* 0x000fc8000fffe0ff */
[----:B------:R-:W-:Y:S01]  /*2610*/  UISETP.NE.AND UP0, UPT, UR7, UR26, UPT ;  /* 0x0000001a0700728c */ /* 0x000fe2000bf05270 */
[----:B------:R4:W-:Y:S01]  /*2620*/  UTMALDG.3D.MULTICAST.2CTA [UR8], [UR22], UR5, desc[UR32] ;  /* 0x00002008160073b4 */ /* 0x0009e20008211805 */
[----:B--2---:R-:W-:-:S07]  /*2630*/  UMOV UR4, UR6 ;  /* 0x0000000600047c82 */ /* 0x004fce0008000000 */
[----:B----4-:R-:W-:Y:S05]  /*2640*/  BRA.U UP0, `(.L_x_39) ;  /* 0xfffffffd00487547 */ /* 0x010fea000b83ffff */
.L_x_33:
[C---:B------:R-:W-:Y:S01]  /*2650*/  LEA R3, R11.reuse, UR13, 0x3 ;  /* 0x0000000d0b037c11 */ /* 0x040fe2000f8e18ff */
[----:B------:R-:W-:Y:S01]  /*2660*/  NOP ;  /* 0x0000000000007918 */ /* 0x000fe20000000000 */
[----:B--2---:R-:W-:Y:S02]  /*2670*/  SHF.L.U32 R0, R10, 0x1f, RZ ;  /* 0x0000001f0a007819 */ /* 0x004fe400000006ff */
[----:B------:R-:W-:Y:S02]  /*2680*/  LEA R5, R11, UR13, 0x4 ;  /* 0x0000000d0b057c11 */ /* 0x000fe4000f8e20ff */
[----:B-1-3--:R-:W1:Y:S02]  /*2690*/  SYNCS.PHASECHK.TRANS64.TRYWAIT P0, [R3+URZ+0xe0], R0 ;  /* 0x0000e000030075a7 */ /* 0x00ae6400080011ff */
[----:B-1----:R-:W-:Y:S05]  /*26a0*/  @!P0 BRA `(.L_x_40) ;  /* 0x0000006400208947 */ /* 0x002fea0003800000 */
.L_x_143:
[----:B------:R-:W2:Y:S01]  /*26b0*/  LDS.128 R4, [R5+0x170] ;  /* 0x0001700005047984 */ /* 0x000ea20000000c00 */
[----:B------:R-:W-:Y:S01]  /*26c0*/  UISETP.GE.AND UP0, UPT, UR40, 0x1, UPT ;  /* 0x000000012800788c */ /* 0x000fe2000bf06270 */
[----:B------:R-:W-:Y:S01]  /*26d0*/  @!PT LDS RZ, [RZ] ;  /* 0x00000000fffff984 */ /* 0x000fe20000000800 */
[----:B------:R-:W-:Y:S01]  /*26e0*/  @!PT LDS RZ, [RZ] ;  /* 0x00000000fffff984 */ /* 0x000fe20000000800 */
[----:B------:R-:W-:Y:S01]  /*26f0*/  @!PT LDS RZ, [RZ] ;  /* 0x00000000fffff984 */ /* 0x000fe20000000800 */
[----:B------:R-:W-:Y:S01]  /*2700*/  @!PT LDS RZ, [RZ] ;  /* 0x00000000fffff984 */ /* 0x000fe20000000800 */
[----:B------:R3:W-:Y:S06]  /*2710*/  MEMBAR.ALL.CTA ;  /* 0x0000000000007992 */ /* 0x0007ec0000008000 */
[----:B---3--:R-:W3:Y:S01]  /*2720*/  FENCE.VIEW.ASYNC.S ;  /* 0x00000000000073c6 */ /* 0x008ee20000000000 */
[----:B--2---:R-:W-:-:S13]  /*2730*/  LOP3.LUT P0, RZ, R6, 0x1, RZ, 0xc0, !PT ;  /* 0x0000000106ff7812 */ /* 0x004fda000780c0ff */
[----:B---3--:R-:W-:Y:S01]  /*2740*/  VOTEU.ANY UP1, P0 ;  /* 0x0000000000ff7886 */ /* 0x008fe20000020100 */
[----:B------:R-:W-:-:S13]  /*2750*/  PLOP3.LUT P0, PT, PT, PT, UP1, 0x80, 0x8 ;  /* 0x000000000008781c */ /* 0x000fda0003f0f018 */
[----:B-1----:R-:W-:Y:S02]  /*2760*/  @P0 LOP3.LUT R0, R5, 0xffff, RZ, 0xc0, !PT ;  /* 0x0000ffff05000812 */ /* 0x002fe400078ec0ff */
[----:B------:R-:W-:Y:S02]  /*2770*/  @P0 MOV R2, R4 ;  /* 0x0000000400020202 */ /* 0x000fe40000000f00 */
[----:B------:R-:W-:Y:S01]  /*2780*/  @P0 R2UR UR5, R0 ;  /* 0x00000000000502ca */ /* 0x000fe200000e0000 */
[----:B------:R-:W-:Y:S01]  /*2790*/  VIADD R0, R3, 0xf0 ;  /* 0x000000f003007836 */ /* 0x000fe20000000000 */
[----:B------:R-:W-:Y:S02]  /*27a0*/  @P0 SHF.R.U32.HI R4, RZ, 0x10, R5 ;  /* 0x00000010ff040819 */ /* 0x000fe40000011605 */
[----:B------:R-:W-:Y:S02]  /*27b0*/  @P0 R2UR UR7, R2 ;  /* 0x00000000020702ca */ /* 0x000fe400000e0000 */
[----:B------:R-:W-:-:S02]  /*27c0*/  PRMT R0, RZ, 0x654, R0 ;  /* 0x00000654ff007816 */ /* 0x000fc40000000000 */
[----:B------:R-:W-:Y:S02]  /*27d0*/  @P0 R2UR UR4, R4 ;  /* 0x00000000040402ca */ /* 0x000fe400000e0000 */
[----:B------:R1:W-:Y:S03]  /*27e0*/  SYNCS.ARRIVE.TRANS64.RED.A1T0 RZ, [R0+URZ], RZ ;  /* 0x000000ff00ff79a7 */ /* 0x0003e600081004ff */
[----:B------:R-:W-:-:S04]  /*27f0*/  @UP1 UMOV UR39, UR5 ;  /* 0x0000000500271c82 */ /* 0x000fc80008000000 */
[----:B------:R-:W-:-:S04]  /*2800*/  @UP1 UMOV UR41, UR7 ;  /* 0x0000000700291c82 */ /* 0x000fc80008000000 */
[----:B------:R-:W-:Y:S01]  /*2810*/  @UP1 UMOV UR36, UR4 ;  /* 0x0000000400241c82 */ /* 0x000fe20008000000 */
[----:B------:R-:W-:Y:S05]  /*2820*/  BRA.U !UP0, `(.L_x_41) ;  /* 0x0000000108d47547 */ /* 0x000fea000b800000 */
[----:B------:R-:W2:Y:S01]  /*2830*/  LDCU.128 UR16, c[0x0][0xb10] ;  /* 0x00016200ff1077ac */ /* 0x000ea20008000c00 */
[----:B------:R-:W3:Y:S01]  /*2840*/  LDCU UR12, c[0x0][0xb20] ;  /* 0x00016400ff0c77ac */ /* 0x000ee20008000800 */
[----:B------:R-:W4:Y:S01]  /*2850*/  LDCU UR20, c[0x0][0xb0c] ;  /* 0x00016180ff1477ac */ /* 0x000f220008000800 */
[----:B------:R-:W1:Y:S01]  /*2860*/  LDCU.64 UR8, c[0x0][0xb28] ;  /* 0x00016500ff0877ac */ /* 0x000e620008000a00 */
[----:B------:R-:W-:Y:S02]  /*2870*/  UISETP.NE.AND UP3, UPT, UR40, 0x1, UPT ;  /* 0x000000012800788c */ /* 0x000fe4000bf65270 */
[----:B--2---:R-:W-:Y:S02]  /*2880*/  UIMAD.WIDE.U32 UR10, UR42, UR19, URZ ;  /* 0x000000132a0a72a5 */ /* 0x004fe4000f8e00ff */
[----:B------:R-:W-:Y:S02]  /*2890*/  UIMAD.WIDE.U32 UR4, UR43, UR16, URZ ;  /* 0x000000102b0472a5 */ /* 0x000fe4000f8e00ff */
[----:B------:R-:W-:-:S02]  /*28a0*/  UISETP.NE.AND UP0, UPT, UR18, 0x1, UPT ;  /* 0x000000011200788c */ /* 0x000fc4000bf05270 */
[----:B------:R-:W-:Y:S01]  /*28b0*/  UIMAD.WIDE.U32 UR22, UR39, UR19, URZ ;  /* 0x00000013271672a5 */ /* 0x000fe2000f8e00ff */
[----:B------:R-:W-:Y:S02]  /*28c0*/  UMOV UR10, UR11 ;  /* 0x0000000b000a7c82 */ /* 0x000fe40008000000 */
[----:B------:R-:W-:Y:S01]  /*28d0*/  UMOV UR4, UR5 ;  /* 0x0000000500047c82 */ /* 0x000fe20008000000 */
[----:B---3--:R-:W-:Y:S02]  /*28e0*/  USHF.R.U32.HI UR10, URZ, UR12, UR10 ;  /* 0x0000000cff0a7299 */ /* 0x008fe4000801160a */
[----:B----4-:R-:W-:Y:S02]  /*28f0*/  UISETP.NE.AND UP2, UPT, UR20, 0x1, UPT ;  /* 0x000000011400788c */ /* 0x010fe4000bf45270 */
[----:B------:R-:W-:Y:S02]  /*2900*/  USHF.R.U32.HI UR4, URZ, UR17, UR4 ;  /* 0x00000011ff047299 */ /* 0x000fe40008011604 */
[----:B------:R-:W-:-:S02]  /*2910*/  USEL UR5, UR42, UR10, !UP0 ;  /* 0x0000000a2a057287 */ /* 0x000fc4000c000000 */
[----:B------:R-:W-:Y:S02]  /*2920*/  USEL UR7, UR43, UR4, !UP2 ;  /* 0x000000042b077287 */ /* 0x000fe4000d000000 */
[----:B-1----:R-:W-:Y:S01]  /*2930*/  UIMAD.WIDE.U32 UR10, UR5, UR8, URZ ;  /* 0x00000008050a72a5 */ /* 0x002fe2000f8e00ff */
[----:B------:R-:W-:Y:S01]  /*2940*/  UMOV UR4, UR23 ;  /* 0x0000001700047c82 */ /* 0x000fe20008000000 */
[----:B------:R-:W-:Y:S02]  /*2950*/  UIMAD.WIDE.U32 UR14, UR41, UR16, URZ ;  /* 0x00000010290e72a5 */ /* 0x000fe4000f8e00ff */
[----:B------:R-:W-:-:S03]  /*2960*/  UIMAD.WIDE.U32 UR22, UR7, UR8, URZ ;  /* 0x00000008071672a5 */ /* 0x000fc6000f8e00ff */
[----:B------:R-:W-:Y:S01]  /*2970*/  UMOV UR10, UR11 ;  /* 0x0000000b000a7c82 */ /* 0x000fe20008000000 */
[----:B------:R-:W-:Y:S02]  /*2980*/  USHF.R.U32.HI UR4, URZ, UR12, UR4 ;  /* 0x0000000cff047299 */ /* 0x000fe40008011604 */
[----:B------:R-:W-:Y:S01]  /*2990*/  @UP3 USHF.R.U32.HI UR5, URZ, UR9, UR10 ;  /* 0x00000009ff053299 */ /* 0x000fe2000801160a */
[----:B------:R-:W-:Y:S01]  /*29a0*/  UMOV UR14, UR15 ;  /* 0x0000000f000e7c82 */ /* 0x000fe20008000000 */
[----:B------:R-:W-:Y:S01]  /*29b0*/  UMOV UR22, UR23 ;  /* 0x0000001700167c82 */ /* 0x000fe20008000000 */
[----:B------:R-:W-:Y:S02]  /*29c0*/  USHF.R.U32.HI UR17, URZ, UR17, UR14 ;  /* 0x00000011ff117299 */ /* 0x000fe4000801160e */
[----:B------:R-:W-:Y:S02]  /*29d0*/  USEL UR4, UR39, UR4, !UP0 ;  /* 0x0000000427047287 */ /* 0x000fe4000c000000 */
[----:B------:R-:W-:-:S02]  /*29e0*/  @UP3 USHF.R.U32.HI UR7, URZ, UR9, UR22 ;  /* 0x00000009ff073299 */ /* 0x000fc40008011616 */
[----:B------:R-:W-:Y:S02]  /*29f0*/  UIMAD UR10, UR40, UR5, URZ ;  /* 0x00000005280a72a4 */ /* 0x000fe4000f8e02ff */
[----:B------:R-:W-:Y:S02]  /*2a00*/  USEL UR5, UR41, UR17, !UP2 ;  /* 0x0000001129057287 */ /* 0x000fe4000d000000 */
[----:B------:R-:W-:Y:S02]  /*2a10*/  UIMAD UR12, UR40, UR7, URZ ;  /* 0x00000007280c72a4 */ /* 0x000fe4000f8e02ff */
[----:B------:R-:W-:Y:S02]  /*2a20*/  UISETP.GE.AND UP0, UPT, UR4, UR10, UPT ;  /* 0x0000000a0400728c */ /* 0x000fe4000bf06270 */
[----:B------:R-:W-:Y:S02]  /*2a30*/  UIMAD.WIDE.U32 UR10, UR4, UR8, URZ ;  /* 0x00000008040a72a5 */ /* 0x000fe4000f8e00ff */
[----:B------:R-:W-:-:S02]  /*2a40*/  UISETP.GE.OR UP0, UPT, UR5, UR12, UP0 ;  /* 0x0000000c0500728c */ /* 0x000fc40008706670 */
        /* <DEDUP_REMOVED lines=19> */
.L_x_41:
[----:B------:R-:W2:Y:S02]  /*2b80*/  LDCU UR4, c[0x0][0xb30] ;  /* 0x00016600ff0477ac */ /* 0x000ea40008000800 */
[----:B--2---:R-:W-:-:S09]  /*2b90*/  UISETP.NE.AND UP0, UPT, UR4, 0x1, UPT ;  /* 0x000000010400788c */ /* 0x004fd2000bf05270 */
[----:B------:R-:W-:Y:S05]  /*2ba0*/  BRA.U UP0, `(.L_x_42) ;  /* 0x0000000100447547 */ /* 0x000fea000b800000 */
[----:B------:R-:W2:Y:S01]  /*2bb0*/  LDCU.128 UR16, c[0x0][0xb10] ;  /* 0x00016200ff1077ac */ /* 0x000ea20008000c00 */
[----:B------:R-:W3:Y:S01]  /*2bc0*/  LDCU UR10, c[0x0][0xb0c] ;  /* 0x00016180ff0a77ac */ /* 0x000ee20008000800 */
[----:B------:R-:W4:Y:S01]  /*2bd0*/  LDCU UR7, c[0x0][0xb20] ;  /* 0x00016400ff0777ac */ /* 0x000f220008000800 */
[----:B--2---:R-:W-:Y:S02]  /*2be0*/  UIMAD.WIDE.U32 UR8, UR41, UR16, URZ ;  /* 0x00000010290872a5 */ /* 0x004fe4000f8e00ff */
[----:B------:R-:W-:Y:S02]  /*2bf0*/  UIMAD.WIDE.U32 UR4, UR39, UR19, URZ ;  /* 0x00000013270472a5 */ /* 0x000fe4000f8e00ff */
[----:B---3--:R-:W-:Y:S02]  /*2c00*/  UISETP.NE.AND UP2, UPT, UR10, 0x1, UPT ;  /* 0x000000010a00788c */ /* 0x008fe4000bf45270 */
[----:B------:R-:W-:Y:S01]  /*2c10*/  UISETP.NE.AND UP0, UPT, UR18, 0x1, UPT ;  /* 0x000000011200788c */ /* 0x000fe2000bf05270 */
[----:B------:R-:W-:-:S02]  /*2c20*/  UMOV UR8, UR9 ;  /* 0x0000000900087c82 */ /* 0x000fc40008000000 */
[----:B------:R-:W-:Y:S01]  /*2c30*/  UMOV UR4, UR5 ;  /* 0x0000000500047c82 */ /* 0x000fe20008000000 */
[----:B------:R-:W-:Y:S02]  /*2c40*/  USHF.R.U32.HI UR17, URZ, UR17, UR8 ;  /* 0x00000011ff117299 */ /* 0x000fe40008011608 */
[----:B----4-:R-:W-:Y:S02]  /*2c50*/  USHF.R.U32.HI UR4, URZ, UR7, UR4 ;  /* 0x00000007ff047299 */ /* 0x010fe40008011604 */
[----:B------:R-:W-:Y:S02]  /*2c60*/  USEL UR5, UR41, UR17, !UP2 ;  /* 0x0000001129057287 */ /* 0x000fe4000d000000 */
[----:B------:R-:W-:-:S04]  /*2c70*/  USEL UR4, UR39, UR4, !UP0 ;  /* 0x0000000427047287 */ /* 0x000fc8000c000000 */
[----:B------:R-:W-:Y:S02]  /*2c80*/  UIADD3 UR7, UPT, UPT, UR5, -UR4, URZ ;  /* 0x8000000405077290 */ /* 0x000fe4000fffe0ff */
[----:B------:R-:W-:Y:S02]  /*2c90*/  UIADD3 UR4, UPT, UPT, -UR5, UR4, URZ ;  /* 0x0000000405047290 */ /* 0x000fe4000fffe1ff */
[----:B------:R-:W-:Y:S02]  /*2ca0*/  UIMAD UR39, UR7, UR18, UR39 ;  /* 0x00000012072772a4 */ /* 0x000fe4000f8e0227 */
[----:B------:R-:W-:-:S12]  /*2cb0*/  UIMAD UR41, UR4, UR10, UR41 ;  /* 0x0000000a042972a4 */ /* 0x000fd8000f8e0229 */
.L_x_42:
[----:B------:R-:W-:Y:S01]  /*2cc0*/  VIADD R11, R11, 0x1 ;  /* 0x000000010b0b7836 */ /* 0x000fe20000000000 */
[----:B------:R-:W-:Y:S02]  /*2cd0*/  R2UR UR5, R91 ;  /* 0x000000005b0572ca */ /* 0x000fe400000e0000 */
[----:B------:R-:W-:Y:S02]  /*2ce0*/  R2UR UR4, R90 ;  /* 0x000000005a0472ca */ /* 0x000fe400000e0000 */
[C---:B------:R-:W-:Y:S02]  /*2cf0*/  ISETP.NE.AND P0, PT, R11.reuse, 0x2, PT ;  /* 0x000000020b00780c */ /* 0x040fe40003f05270 */
[----:B------:R-:W-:Y:S02]  /*2d00*/  PLOP3.LUT P1, PT, PT, PT, PT, 0x80, 0x8 ;  /* 0x000000000008781c */ /* 0x000fe40003f2f070 */
[----:B------:R-:W-:Y:S02]  /*2d10*/  SEL R3, RZ, 0x1, P0 ;  /* 0x00000001ff037807 */ /* 0x000fe40000000000 */
[----:B------:R-:W-:-:S02]  /*2d20*/  SEL R11, R11, RZ, P0 ;  /* 0x000000ff0b0b7207 */ /* 0x000fc40000000000 */
[----:B------:R-:W-:Y:S01]  /*2d30*/  LOP3.LUT R10, R10, R3, RZ, 0x3c, !PT ;  /* 0x000000030a0a7212 */ /* 0x000fe200078e3cff */
[----:B------:R-:W-:Y:S02]  /*2d40*/  UIADD3 UR26, UPT, UPT, UR41, UR5, URZ ;  /* 0x00000005291a7290 */ /* 0x000fe4000fffe0ff */
[----:B------:R-:W-:Y:S01]  /*2d50*/  UIADD3 UR32, UPT, UPT, UR39, UR4, URZ ;  /* 0x0000000427207290 */ /* 0x000fe2000fffe0ff */
[----:B------:R-:W-:Y:S11]  /*2d60*/  BRA.U UP1, `(.L_x_43) ;  /* 0xfffffff101307547 */ /* 0x000ff6000b83ffff */
[----:B------:R-:W-:Y:S01]  /*2d70*/  UIADD3 UR13, UPT, UPT, UR13, 0x50, URZ ;  /* 0x000000500d0d7890 */ /* 0x000fe2000fffe0ff */
[----:B------:R-:W-:-:S03]  /*2d80*/  SHF.L.U32 R3, R12, 0x1f, RZ ;  /* 0x0000001f0c037819 */ /* 0x000fc600000006ff */
[----:B------:R-:W-:-:S09]  /*2d90*/  ULEA UR4, UR6, UR13, 0x3 ;  /* 0x0000000d06047291 */ /* 0x000fd2000f8e18ff */
[----:B------:R-:W2:Y:S02]  /*2da0*/  SYNCS.PHASECHK.TRANS64.TRYWAIT P0, [UR4], R3 ;  /* 0x00000003ff0075a7 */ /* 0x000ea40008001104 */
[----:B--2---:R-:W-:Y:S05]  /*2db0*/  @!P0 BRA `(.L_x_44) ;  /* 0x0000005c00708947 */ /* 0x004fea0003800000 */
.L_x_145:
[----:B------:R-:W-:-:S04]  /*2dc0*/  UIADD3 UR4, UPT, UPT, UR6, 0x1, URZ ;  /* 0x0000000106047890 */ /* 0x000fc8000fffe0ff */
[----:B------:R-:W-:-:S04]  /*2dd0*/  UISETP.NE.AND UP0, UPT, UR4, 0xa, UPT ;  /* 0x0000000a0400788c */ /* 0x000fc8000bf05270 */
[----:B------:R-:W-:Y:S02]  /*2de0*/  USEL UR6, URZ, 0x1, UP0 ;  /* 0x00000001ff067887 */ /* 0x000fe40008000000 */
[----:B------:R-:W-:-:S04]  /*2df0*/  USEL UR4, UR4, URZ, UP0 ;  /* 0x000000ff04047287 */ /* 0x000fc80008000000 */
[----:B------:R-:W-:Y:S01]  /*2e00*/  ULEA UR5, UR4, UR13, 0x3 ;  /* 0x0000000d04057291 */ /* 0x000fe2000f8e18ff */
[----:B------:R-:W-:-:S04]  /*2e10*/  LOP3.LUT R2, R12, UR6, RZ, 0x3c, !PT ;  /* 0x000000060c027c12 */ /* 0x000fc8000f8e3cff */
[----:B-1----:R-:W-:-:S04]  /*2e20*/  SHF.L.U32 R3, R2, 0x1f, RZ ;  /* 0x0000001f02037819 */ /* 0x002fc800000006ff */
[----:B------:R-:W1:Y:S02]  /*2e30*/  SYNCS.PHASECHK.TRANS64.TRYWAIT P0, [UR5], R3 ;  /* 0x00000003ff0075a7 */ /* 0x000e640008001105 */
[----:B-1----:R-:W-:Y:S05]  /*2e40*/  @!P0 BRA `(.L_x_45) ;  /* 0x0000005c00648947 */ /* 0x002fea0003800000 */
.L_x_147:
        /* <DEDUP_REMOVED lines=9> */
.L_x_149:
        /* <DEDUP_REMOVED lines=9> */
.L_x_151:
        /* <DEDUP_REMOVED lines=9> */
.L_x_153:
        /* <DEDUP_REMOVED lines=9> */
.L_x_155:
        /* <DEDUP_REMOVED lines=9> */
.L_x_157:
        /* <DEDUP_REMOVED lines=9> */
.L_x_159:
        /* <DEDUP_REMOVED lines=9> */
.L_x_161:
[----:B------:R-:W-:-:S04]  /*3240*/  UIADD3 UR4, UPT, UPT, UR4, 0x1, URZ ;  /* 0x0000000104047890 */ /* 0x000fc8000fffe0ff */
[----:B------:R-:W-:-:S04]  /*3250*/  UISETP.NE.AND UP0, UPT, UR4, 0xa, UPT ;  /* 0x0000000a0400788c */ /* 0x000fc8000bf05270 */
[----:B------:R-:W-:Y:S02]  /*3260*/  USEL UR5, URZ, 0x1, UP0 ;  /* 0x00000001ff057887 */ /* 0x000fe40008000000 */
[----:B------:R-:W-:-:S04]  /*3270*/  USEL UR4, UR4, URZ, UP0 ;  /* 0x000000ff04047287 */ /* 0x000fc80008000000 */
[----:B------:R-:W-:Y:S01]  /*3280*/  ULEA UR4, UR4, UR13, 0x3 ;  /* 0x0000000d04047291 */ /* 0x000fe2000f8e18ff */
[----:B-1----:R-:W-:-:S04]  /*3290*/  LOP3.LUT R3, R2, UR5, RZ, 0x3c, !PT ;  /* 0x0000000502037c12 */ /* 0x002fc8000f8e3cff */
[----:B------:R-:W-:Y:S01]  /*32a0*/  SHF.L.U32 R3, R3, 0x1f, RZ ;  /* 0x0000001f03037819 */ /* 0x000fe200000006ff */
[----:B------:R-:W-:-:S07]  /*32b0*/  IMAD.U32 R0, RZ, RZ, UR4 ;  /* 0x00000004ff007e24 */ /* 0x000fce000f8e00ff */
.L_x_53:
[----:B-1----:R1:W2:Y:S02]  /*32c0*/  SYNCS.PHASECHK.TRANS64.TRYWAIT P0, [R0+URZ], R3 ;  /* 0x00000003000075a7 */ /* 0x0022a400080011ff */
[----:B--2---:R-:W-:Y:S05]  /*32d0*/  @!P0 NANOSLEEP.SYNCS 0x989680 ;  /* 0x009896800000895d */ /* 0x004fea0003900000 */
[----:B------:R-:W2:Y:S02]  /*32e0*/  @!P0 SYNCS.PHASECHK.TRANS64 P0, [R0+URZ], R3 ;  /* 0x00000003000085a7 */ /* 0x000ea400080010ff */
[----:B--2---:R-:W-:Y:S05]  /*32f0*/  @P0 EXIT ;  /* 0x000000000000094d */ /* 0x004fea0003800000 */
[----:B------:R-:W-:Y:S05]  /*3300*/  BRA `(.L_x_53) ;  /* 0xfffffffc00ec7947 */ /* 0x000fea000383ffff */
.L_x_23:
[----:B------:R-:W1:Y:S02]  /*3310*/  S2UR UR4, SR_CgaCtaId ;  /* 0x00000000000479c3 */ /* 0x000e640000008800 */
[----:B-1----:R-:W-:-:S04]  /*3320*/  UISETP.NE.AND UP0, UPT, UR4, URZ, UPT ;  /* 0x000000ff0400728c */ /* 0x002fc8000bf05270 */
[----:B------:R-:W-:-:S09]  /*3330*/  UISETP.NE.OR UP0, UPT, UR22, 0x1, UP0 ;  /* 0x000000011600788c */ /* 0x000fd20008705670 */
[----:B------:R-:W-:Y:S05]  /*3340*/  BRA.U UP0, `(.L_x_54) ;  /* 0x00000005004c7547 */ /* 0x000fea000b800000 */
[----:B------:R-:W1:Y:S01]  /*3350*/  S2UR UR5, SR_CgaCtaId ;  /* 0x00000000000579c3 */ /* 0x000e620000008800 */
[----:B------:R-:W-:Y:S01]  /*3360*/  UMOV UR4, 0x400 ;  /* 0x0000040000047882 */ /* 0x000fe20000000000 */
[----:B------:R-:W-:Y:S01]  /*3370*/  ISETP.GE.U32.AND P2, PT, R0, 0x10, PT ;  /* 0x000000100000780c */ /* 0x000fe20003f46070 */
[----:B------:R-:W-:Y:S01]  /*3380*/  IMAD.MOV.U32 R12, RZ, RZ, 0x1 ;  /* 0x00000001ff0c7424 */ /* 0x000fe200078e00ff */
[----:B------:R-:W-:Y:S02]  /*3390*/  CS2R R10, SRZ ;  /* 0x00000000000a7805 */ /* 0x000fe4000001ff00 */
[----:B------:R-:W-:Y:S01]  /*33a0*/  CS2R R8, SRZ ;  /* 0x0000000000087805 */ /* 0x000fe2000001ff00 */
[----:B-1----:R-:W-:-:S03]  /*33b0*/  ULEA UR6, UR5, UR4, 0x18 ;  /* 0x0000000405067291 */ /* 0x002fc6000f8ec0ff */
[----:B------:R-:W-:-:S09]  /*33c0*/  UMOV UR5, URZ ;  /* 0x000000ff00057c82 */ /* 0x000fd20008000000 */
.L_x_58:
[----:B------:R-:W-:Y:S02]  /*33d0*/  LEA R2, R8, UR6, 0x3 ;  /* 0x0000000608027c11 */ /* 0x000fe4000f8e18ff */
[----:B------:R-:W-:-:S03]  /*33e0*/  SHF.L.U32 R5, R9, 0x1f, RZ ;  /* 0x0000001f09057819 */ /* 0x000fc600000006ff */
[----:B------:R-:W-:Y:S01]  /*33f0*/  VIADD R4, R2, 0x150 ;  /* 0x0000015002047836 */ /* 0x000fe20000000000 */
[----:B------:R-:W1:Y:S02]  /*3400*/  SYNCS.PHASECHK.TRANS64.TRYWAIT P0, [R2+URZ+0x140], R5 ;  /* 0x00014005020075a7 */ /* 0x000e6400080011ff */
[----:B-1----:R-:W-:Y:S05]  /*3410*/  @!P0 BRA `(.L_x_55) ;  /* 0x0000005800b08947 */ /* 0x002fea0003800000 */
.L_x_162:
[----:B------:R-:W-:Y:S01]  /*3420*/  ULEA UR4, UR5, UR6, 0x3 ;  /* 0x0000000605047291 */ /* 0x000fe2000f8e18ff */
[----:B------:R-:W-:Y:S02]  /*3430*/  PRMT R4, RZ, 0x654, R4 ;  /* 0x00000654ff047816 */ /* 0x000fe40000000004 */
[----:B-1----:R-:W-:Y:S01]  /*3440*/  SHF.L.U32 R5, R12, 0x1f, RZ ;  /* 0x0000001f0c057819 */ /* 0x002fe200000006ff */
[----:B------:R-:W-:Y:S01]  /*3450*/  UIADD3 UR7, UPT, UPT, UR4, 0xe0, URZ ;  /* 0x000000e004077890 */ /* 0x000fe2000fffe0ff */
[----:B------:R1:W-:Y:S05]  /*3460*/  SYNCS.ARRIVE.TRANS64.RED.A1T0 RZ, [R4+URZ], RZ ;  /* 0x000000ff04ff79a7 */ /* 0x0003ea00081004ff */
[----:B------:R-:W-:Y:S01]  /*3470*/  IMAD.U32 R7, RZ, RZ, UR7 ;  /* 0x00000007ff077e24 */ /* 0x000fe2000f8e00ff */
[----:B------:R-:W2:Y:S04]  /*3480*/  SYNCS.PHASECHK.TRANS64.TRYWAIT P0, [UR4+0xf0], R5 ;  /* 0x0000f005ff0075a7 */ /* 0x000ea80008001104 */
[----:B------:R-:W-:Y:S01]  /*3490*/  PRMT R6, R0, 0x654, R7 ;  /* 0x0000065400067816 */ /* 0x000fe20000000007 */
[----:B-1----:R-:W-:Y:S01]  /*34a0*/  @!P2 IMAD.MOV.U32 R4, RZ, RZ, 0x10 ;  /* 0x00000010ff04a424 */ /* 0x002fe200078e00ff */
[----:B--2---:R-:W-:Y:S06]  /*34b0*/  @!P0 BRA `(.L_x_56) ;  /* 0x00000058009c8947 */ /* 0x004fec0003800000 */
.L_x_164:
[----:B------:R-:W-:Y:S01]  /*34c0*/  ULEA UR8, UR5, UR6, 0x4 ;  /* 0x0000000605087291 */ /* 0x000fe2000f8e20ff */
[----:B------:R-:W-:Y:S01]  /*34d0*/  SEL R3, R6, R3, !P2 ;  /* 0x0000000306037207 */ /* 0x000fe20005000000 */
[----:B------:R-:W-:Y:S01]  /*34e0*/  UIADD3 UR9, UPT, UPT, UR4, 0xe0, URZ ;  /* 0x000000e004097890 */ /* 0x000fe2000fffe0ff */
[----:B-1----:R-:W-:Y:S01]  /*34f0*/  LEA R2, R11, UR6, 0x3 ;  /* 0x000000060b027c11 */ /* 0x002fe2000f8e18ff */
[----:B------:R-:W-:Y:S01]  /*3500*/  UIADD3 UR8, UPT, UPT, UR8, 0x170, URZ ;  /* 0x0000017008087890 */ /* 0x000fe2000fffe0ff */
[----:B------:R-:W-:Y:S01]  /*3510*/  SHF.L.U32 R5, R10, 0x1f, RZ ;  /* 0x0000001f0a057819 */ /* 0x000fe200000006ff */
[----:B------:R1:W-:Y:S01]  /*3520*/  @!P2 SYNCS.ARRIVE.TRANS64.RED RZ, [R3+URZ], R4 ;  /* 0x0000000403ffa9a7 */ /* 0x0003e200080004ff */
[----:B------:R-:W-:Y:S01]  /*3530*/  UIADD3 UR4, UPT, UPT, UR5, 0x1, URZ ;  /* 0x0000000105047890 */ /* 0x000fe2000fffe0ff */
[----:B------:R-:W-:-:S03]  /*3540*/  VIADD R8, R8, 0x1 ;  /* 0x0000000108087836 */ /* 0x000fc60000000000 */
[----:B------:R-:W-:Y:S02]  /*3550*/  UISETP.NE.AND UP0, UPT, UR4, 0x2, UPT ;  /* 0x000000020400788c */ /* 0x000fe4000bf05270 */
[----:B------:R-:W-:Y:S06]  /*3560*/  UGETNEXTWORKID.BROADCAST [UR8], [UR9] ;  /* 0x00000000080073ca */ /* 0x000fec0008000100 */
[----:B------:R-:W-:Y:S01]  /*3570*/  USEL UR7, URZ, 0x1, UP0 ;  /* 0x00000001ff077887 */ /* 0x000fe20008000000 */
[----:B------:R-:W-:Y:S01]  /*3580*/  ISETP.NE.AND P0, PT, R8, 0x2, PT ;  /* 0x000000020800780c */ /* 0x000fe20003f05270 */
[----:B------:R-:W-:Y:S01]  /*3590*/  USEL UR5, UR4, URZ, UP0 ;  /* 0x000000ff04057287 */ /* 0x000fe20008000000 */
[----:B------:R-:W2:Y:S03]  /*35a0*/  SYNCS.PHASECHK.TRANS64.TRYWAIT P1, [R2+URZ+0xe0], R5 ;  /* 0x0000e005020075a7 */ /* 0x000ea600080211ff */
[----:B------:R-:W-:Y:S01]  /*35b0*/  LOP3.LUT R12, R12, UR7, RZ, 0x3c, !PT ;  /* 0x000000070c0c7c12 */ /* 0x000fe2000f8e3cff */
[----:B-12---:R-:W-:Y:S07]  /*35c0*/  @!P1 BRA `(.L_x_57) ;  /* 0x0000005800709947 */ /* 0x006fee0003800000 */
.L_x_165:
[C---:B------:R-:W-:Y:S01]  /*35d0*/  LEA R4, R11.reuse, UR6, 0x4 ;  /* 0x000000060b047c11 */ /* 0x040fe2000f8e20ff */
[----:B-1----:R-:W-:Y:S01]  /*35e0*/  VIADD R2, R2, 0xf0 ;  /* 0x000000f002027836 */ /* 0x002fe20000000000 */
[----:B------:R-:W-:Y:S01]  /*35f0*/  SEL R8, R8, RZ, P0 ;  /* 0x000000ff08087207 */ /* 0x000fe20000000000 */
[----:B------:R-:W-:-:S03]  /*3600*/  VIADD R11, R11, 0x1 ;  /* 0x000000010b0b7836 */ /* 0x000fc60000000000 */
[----:B------:R-:W1:Y:S01]  /*3610*/  LDS.128 R4, [R4+0x170] ;  /* 0x0001700004047984 */ /* 0x000e620000000c00 */
[----:B------:R-:W-:Y:S02]  /*3620*/  PRMT R2, RZ, 0x654, R2 ;  /* 0x00000654ff027816 */ /* 0x000fe40000000002 */
[C---:B------:R-:W-:Y:S01]  /*3630*/  ISETP.NE.AND P1, PT, R11.reuse, 0x2, PT ;  /* 0x000000020b00780c */ /* 0x040fe20003f25270 */
[----:B------:R-:W-:Y:S01]  /*3640*/  @!PT LDS RZ, [RZ] ;  /* 0x00000000fffff984 */ /* 0x000fe20000000800 */
[----:B------:R-:W-:Y:S01]  /*3650*/  @!PT LDS RZ, [RZ] ;  /* 0x00000000fffff984 */ /* 0x000fe20000000800 */
[----:B------:R-:W-:Y:S01]  /*3660*/  @!PT LDS RZ, [RZ] ;  /* 0x00000000fffff984 */ /* 0x000fe20000000800 */
[----:B------:R-:W-:Y:S01]  /*3670*/  @!PT LDS RZ, [RZ] ;  /* 0x00000000fffff984 */ /* 0x000fe20000000800 */
[----:B------:R2:W-:Y:S06]  /*3680*/  MEMBAR.ALL.CTA ;  /* 0x0000000000007992 */ /* 0x0005ec0000008000 */
[----:B--2---:R-:W2:Y:S01]  /*3690*/  FENCE.VIEW.ASYNC.S ;  /* 0x00000000000073c6 */ /* 0x004ea20000000000 */
[----:B------:R-:W-:Y:S01]  /*36a0*/  SEL R11, R11, RZ, P1 ;  /* 0x000000ff0b0b7207 */ /* 0x000fe20000800000 */
[----:B--2---:R2:W-:Y:S01]  /*36b0*/  SYNCS.ARRIVE.TRANS64.RED.A1T0 RZ, [R2+URZ], RZ ;  /* 0x000000ff02ff79a7 */ /* 0x0045e200081004ff */
[----:B-1----:R-:W-:-:S02]  /*36c0*/  LOP3.LUT P3, RZ, R6, 0x1, RZ, 0xc0, !PT ;  /* 0x0000000106ff7812 */ /* 0x002fc4000786c0ff */
[----:B------:R-:W-:-:S04]  /*36d0*/  SEL R5, RZ, 0x1, P1 ;  /* 0x00000001ff057807 */ /* 0x000fc80000800000 */
[----:B------:R-:W-:Y:S02]  /*36e0*/  LOP3.LUT R10, R10, R5, RZ, 0x3c, !PT ;  /* 0x000000050a0a7212 */ /* 0x000fe400078e3cff */
[----:B--2---:R-:W-:-:S04]  /*36f0*/  SEL R2, RZ, 0x1, P0 ;  /* 0x00000001ff027807 */ /* 0x004fc80000000000 */
[----:B------:R-:W-:Y:S01]  /*3700*/  LOP3.LUT R9, R9, R2, RZ, 0x3c, !PT ;  /* 0x0000000209097212 */ /* 0x000fe200078e3cff */
[----:B------:R-:W-:Y:S06]  /*3710*/  @P3 BRA `(.L_x_58) ;  /* 0xfffffffc002c3947 */ /* 0x000fec000383ffff */
[----:B------:R-:W-:Y:S01]  /*3720*/  ULEA UR4, UR5, UR6, 0x3 ;  /* 0x0000000605047291 */ /* 0x000fe2000f8e18ff */
[----:B------:R-:W-:-:S08]  /*3730*/  SHF.L.U32 R3, R12, 0x1f, RZ ;  /* 0x0000001f0c037819 */ /* 0x000fd000000006ff */
[----:B------:R-:W1:Y:S02]  /*3740*/  SYNCS.PHASECHK.TRANS64 P0, [UR4+0xf0], R3 ;  /* 0x0000f003ff0075a7 */ /* 0x000e640008001004 */
[----:B-1----:R-:W-:Y:S05]  /*3750*/  @P0 BRA `(.L_x_59) ;  /* 0x0000000000080947 */ /* 0x002fea0003800000 */
[----:B------:R-:W1:Y:S02]  /*3760*/  SYNCS.PHASECHK.TRANS64.TRYWAIT P0, [UR4+0xf0], R3 ;  /* 0x0000f003ff0075a7 */ /* 0x000e640008001104 */
[----:B-1----:R-:W-:Y:S05]  /*3770*/  @!P0 BRA `(.L_x_60) ;  /* 0x0000005800188947 */ /* 0x002fea0003800000 */
.L_x_59:
[----:B------:R-:W-:-:S04]  /*3780*/  UIADD3 UR7, UPT, UPT, UR5, 0x1, URZ ;  /* 0x0000000105077890 */ /* 0x000fc8000fffe0ff */
[----:B------:R-:W-:-:S04]  /*3790*/  UISETP.NE.AND UP0, UPT, UR7, 0x2, UPT ;  /* 0x000000020700788c */ /* 0x000fc8000bf05270 */
[----:B------:R-:W-:Y:S02]  /*37a0*/  USEL UR8, URZ, 0x1, UP0 ;  /* 0x00000001ff087887 */ /* 0x000fe40008000000 */
[----:B------:R-:W-:-:S04]  /*37b0*/  USEL UR7, UR7, URZ, UP0 ;  /* 0x000000ff07077287 */ /* 0x000fc80008000000 */
[----:B------:R-:W-:Y:S01]  /*37c0*/  ULEA UR7, UR7, UR6, 0x3 ;  /* 0x0000000607077291 */ /* 0x000fe2000f8e18ff */
[----:B-1----:R-:W-:-:S04]  /*37d0*/  LOP3.LUT R3, R12, UR8, RZ, 0x3c, !PT ;  /* 0x000000080c037c12 */ /* 0x002fc8000f8e3cff */
[----:B------:R-:W-:-:S04]  /*37e0*/  SHF.L.U32 R0, R3, 0x1f, RZ ;  /* 0x0000001f03007819 */ /* 0x000fc800000006ff */
[----:B------:R-:W1:Y:S02]  /*37f0*/  SYNCS.PHASECHK.TRANS64 P0, [UR7+0xf0], R0 ;  /* 0x0000f000ff0075a7 */ /* 0x000e640008001007 */
[----:B-1----:R-:W-:Y:S05]  /*3800*/  @P0 EXIT ;  /* 0x000000000000094d */ /* 0x002fea0003800000 */
[----:B------:R-:W-:Y:S02]  /*3810*/  SHF.L.U32 R3, R3, 0x1f, RZ ;  /* 0x0000001f03037819 */ /* 0x000fe400000006ff */
[----:B------:R-:W-:-:S07]  /*3820*/  MOV R0, UR7 ;  /* 0x0000000700007c02 */ /* 0x000fce0008000f00 */
.L_x_61:
[----:B-1----:R1:W2:Y:S02]  /*3830*/  SYNCS.PHASECHK.TRANS64.TRYWAIT P0, [R0+URZ+0xf0], R3 ;  /* 0x0000f003000075a7 */ /* 0x0022a400080011ff */
[----:B--2---:R-:W-:Y:S05]  /*3840*/  @!P0 NANOSLEEP.SYNCS 0x989680 ;  /* 0x009896800000895d */ /* 0x004fea0003900000 */
[----:B------:R-:W2:Y:S02]  /*3850*/  @!P0 SYNCS.PHASECHK.TRANS64 P0, [R0+URZ+0xf0], R3 ;  /* 0x0000f003000085a7 */ /* 0x000ea400080010ff */
[----:B--2---:R-:W-:Y:S05]  /*3860*/  @P0 EXIT ;  /* 0x000000000000094d */ /* 0x004fea0003800000 */
[----:B------:R-:W-:Y:S05]  /*3870*/  BRA `(.L_x_61) ;  /* 0xfffffffc00ec7947 */ /* 0x000fea000383ffff */
.L_x_54:
[----:B------:R-:W-:Y:S05]  /*3880*/  BRA.U UP4, `(.L_x_62) ;  /* 0x0000001104dc7547 */ /* 0x000fea000b800000 */
[----:B------:R-:W1:Y:S01]  /*3890*/  S2UR UR7, SR_CgaCtaId ;  /* 0x00000000000779c3 */ /* 0x000e620000008800 */
[----:B------:R-:W-:Y:S01]  /*38a0*/  UMOV UR4, 0x40 ;  /* 0x0000004000047882 */ /* 0x000fe20000000000 */
[----:B------:R-:W-:Y:S01]  /*38b0*/  NOP ;  /* 0x0000000000007918 */ /* 0x000fe20000000000 */
[----:B------:R-:W-:Y:S01]  /*38c0*/  UMOV UR6, 0x400 ;  /* 0x0000040000067882 */ /* 0x000fe20000000000 */
[----:B-1----:R-:W-:Y:S02]  /*38d0*/  ULEA UR5, UR7, UR4, 0x18 ;  /* 0x0000000407057291 */ /* 0x002fe4000f8ec0ff */
[----:B------:R-:W-:-:S07]  /*38e0*/  ULEA UR6, UR7, UR6, 0x18 ;  /* 0x0000000607067291 */ /* 0x000fce000f8ec0ff */
[----:B------:R-:W1:Y:S02]  /*38f0*/  LDS.U8 R0, [UR5+0x1c] ;  /* 0x00001c05ff007984 */ /* 0x000e640008000000 */
[----:B-1----:R-:W-:-:S13]  /*3900*/  ISETP.NE.AND P0, PT, R0, RZ, PT ;  /* 0x000000ff0000720c */ /* 0x002fda0003f05270 */
[----:B------:R-:W-:Y:S05]  /*3910*/  @P0 BRA `(.L_x_63) ;  /* 0x0000000400080947 */ /* 0x000fea0003800000 */
[----:B------:R-:W-:Y:S02]  /*3920*/  UISETP.NE.U32.AND UP1, UPT, UR46, 0x1, UPT ;  /* 0x000000012e00788c */ /* 0x000fe4000bf25070 */
[----:B------:R-:W-:-:S07]  /*3930*/  UIADD3 UR7, UPT, UPT, UR5, 0x8, URZ ;  /* 0x0000000805077890 */ /* 0x000fce000fffe0ff */
[----:B------:R-:W-:Y:S05]  /*3940*/  BRA.U !UP1, `(.L_x_64) ;  /* 0x00000001099c7547 */ /* 0x000fea000b800000 */
[----:B------:R-:W-:Y:S01]  /*3950*/  ELECT P0, URZ, PT ;  /* 0x0000000000ff782f */ /* 0x000fe20003800000 */
[----:B------:R-:W-:-:S12]  /*3960*/  BSSY B0, `(.L_x_64) ;  /* 0x0000025000007945 */ /* 0x000fd80003800000 */
[----:B------:R-:W-:Y:S05]  /*3970*/  @!P0 BRA `(.L_x_65) ;  /* 0x00000000008c8947 */ /* 0x000fea0003800000 */
[----:B------:R-:W-:-:S05]  /*3980*/  UMOV UR4, 0x10 ;  /* 0x0000001000047882 */ /* 0x000fca0000000000 */
[----:B------:R-:W-:Y:S04]  /*3990*/  DEPBAR.LE SB1, 0x36 ;  /* 0x00009d800000791a */ /* 0x000fe80000000000 */
[----:B------:R-:W1:Y:S02]  /*39a0*/  UTCATOMSWS.2CTA.FIND_AND_SET.ALIGN UP0, UR4, UR4 ;  /* 0x00000004000475e3 */ /* 0x000e640008200800 */
[----:B-1----:R-:W-:Y:S01]  /*39b0*/  MOV R11, UR4 ;  /* 0x00000004000b7c02 */ /* 0x002fe20008000f00 */
[----:B------:R-:W-:Y:S06]  /*39c0*/  BRA.U UP0, `(.L_x_66) ;  /* 0x0000000100187547 */ /* 0x000fec000b800000 */
.L_x_67:
[----:B------:R-:W-:Y:S05]  /*39d0*/  NANOSLEEP 0x64 ;  /* 0x000000640000795d */ /* 0x000fea0003800000 */
[----:B------:R-:W-:-:S05]  /*39e0*/  UMOV UR4, 0x10 ;  /* 0x0000001000047882 */ /* 0x000fca0000000000 */
[----:B------:R-:W-:Y:S04]  /*39f0*/  DEPBAR.LE SB1, 0x36 ;  /* 0x00009d800000791a */ /* 0x000fe80000000000 */
[----:B------:R-:W1:Y:S02]  /*3a00*/  UTCATOMSWS.2CTA.FIND_AND_SET.ALIGN UP0, UR4, UR4 ;  /* 0x00000004000475e3 */ /* 0x000e640008200800 */
[----:B-1----:R-:W-:Y:S01]  /*3a10*/  MOV R11, UR4 ;  /* 0x00000004000b7c02 */ /* 0x002fe20008000f00 */
[----:B------:R-:W-:Y:S05]  /*3a20*/  BRA.U !UP0, `(.L_x_67) ;  /* 0xfffffffd08e87547 */ /* 0x000fea000b83ffff */
.L_x_66:
[----:B------:R-:W1:Y:S01]  /*3a30*/  LDS R7, [UR5+0x10] ;  /* 0x00001005ff077984 */ /* 0x000e620008000800 */
[----:B------:R-:W-:Y:S01]  /*3a40*/  IMAD.U32 R5, RZ, RZ, UR6 ;  /* 0x00000006ff057e24 */ /* 0x000fe2000f8e00ff */
[----:B------:R-:W-:-:S03]  /*3a50*/  MOV R4, UR45 ;  /* 0x0000002d00047c02 */ /* 0x000fc60008000f00 */
[----:B------:R-:W-:Y:S01]  /*3a60*/  VIADD R5, R5, 0x190 ;  /* 0x0000019005057836 */ /* 0x000fe20000000000 */
[----:B-1----:R-:W-:-:S04]  /*3a70*/  SHF.L.U32 R7, R7, 0x1f, RZ ;  /* 0x0000001f07077819 */ /* 0x002fc800000006ff */
[----:B------:R-:W1:Y:S02]  /*3a80*/  SYNCS.PHASECHK.TRANS64.TRYWAIT P0, [UR5+0x8], R7 ;  /* 0x00000807ff0075a7 */ /* 0x000e640008001105 */
[----:B-1----:R-:W-:Y:S05]  /*3a90*/  @P0 BRA `(.L_x_68) ;  /* 0x0000000000080947 */ /* 0x002fea0003800000 */
[----:B------:R-:W1:Y:S02]  /*3aa0*/  SYNCS.PHASECHK.TRANS64.TRYWAIT P0, [UR5+0x8], R7 ;  /* 0x00000807ff0075a7 */ /* 0x000e640008001105 */
[----:B-1----:R-:W-:Y:S05]  /*3ab0*/  @!P0 BRA `(.L_x_69) ;  /* 0x0000005400608947 */ /* 0x002fea0003800000 */
.L_x_68:
[----:B-1----:R-:W-:Y:S01]  /*3ac0*/  HFMA2 R0, -RZ, RZ, 0, 5.9604644775390625e-08 ;  /* 0x00000001ff007431 */ /* 0x002fe200000001ff */
[----:B------:R-:W-:Y:S01]  /*3ad0*/  UPRMT UR4, UR45, 0x654, UR7 ;  /* 0x000006542d047896 */ /* 0x000fe20008000007 */
[----:B------:R-:W-:Y:S01]  /*3ae0*/  IMAD.MOV.U32 R8, RZ, RZ, 0xffff ;  /* 0x0000ffffff087424 */ /* 0x000fe200078e00ff */
[----:B------:R-:W-:Y:S01]  /*3af0*/  PRMT R4, R4, 0x654, R5 ;  /* 0x0000065404047816 */ /* 0x000fe20000000005 */
[----:B------:R-:W-:Y:S02]  /*3b00*/  IMAD.MOV.U32 R6, RZ, RZ, 0x4 ;  /* 0x00000004ff067424 */ /* 0x000fe400078e00ff */
[----:B------:R-:W-:Y:S01]  /*3b10*/  IMAD.SHL.U32 R9, R11, 0x20, RZ ;  /* 0x000000200b097824 */ /* 0x000fe200078e00ff */
[----:B------:R-:W-:Y:S02]  /*3b20*/  MOV R5, UR4 ;  /* 0x0000000400057c02 */ /* 0x000fe40008000f00 */
[-C--:B------:R-:W-:Y:S01]  /*3b30*/  SHF.L.U32 R8, R8, R11.reuse, RZ ;  /* 0x0000000b08087219 */ /* 0x080fe200000006ff */
[----:B------:R1:W-:Y:S01]  /*3b40*/  SYNCS.ARRIVE.TRANS64.RED RZ, [UR4], R6 ;  /* 0x00000006ffff79a7 */ /* 0x0003e20008000404 */
[----:B------:R-:W-:Y:S01]  /*3b50*/  SHF.L.U32 R7, R0, R11, RZ ;  /* 0x0000000b00077219 */ /* 0x000fe200000006ff */
[----:B------:R1:W-:Y:S04]  /*3b60*/  STS [UR6+0x190], R9 ;  /* 0x00019009ff007988 */ /* 0x0003e80008000806 */
[----:B------:R1:W-:Y:S04]  /*3b70*/  STAS [R4.64], R11 ;  /* 0x0000000b04007dbd */ /* 0x0003e8000c0008ff */
[----:B------:R1:W-:Y:S04]  /*3b80*/  ATOMS.OR RZ, [UR5+0x14], R8 ;  /* 0x00001408ffff798c */ /* 0x0003e8000b000005 */
[----:B------:R1:W-:Y:S04]  /*3b90*/  ATOMS.OR RZ, [UR5+0x18], R7 ;  /* 0x00001807ffff798c */ /* 0x0003e8000b000005 */
[----:B------:R1:W-:Y:S02]  /*3ba0*/  ATOMS.XOR RZ, [UR5+0x10], R0 ;  /* 0x00001000ffff798c */ /* 0x0003e4000b800005 */
.L_x_65:
[----:B------:R-:W-:Y:S05]  /*3bb0*/  BSYNC B0 ;  /* 0x0000000000007941 */ /* 0x000fea0003800000 */
.L_x_64:
[----:B------:R-:W-:Y:S05]  /*3bc0*/  BRA.U UP1, `(.L_x_70) ;  /* 0x00000001016c7547 */ /* 0x000fea000b800000 */
[----:B------:R-:W-:-:S03]  /*3bd0*/  UMOV UR4, 0xffffffff ;  /* 0xffffffff00047882 */ /* 0x000fc60000000000 */
[----:B------:R-:W-:Y:S05]  /*3be0*/  BRA.DIV UR4, `(.L_x_71) ;  /* 0x00000056042c7947 */ /* 0x000fea000b800000 */
[----:B------:R-:W-:-:S13]  /*3bf0*/  ELECT P0, URZ, PT ;  /* 0x0000000000ff782f */ /* 0x000fda0003800000 */
.L_x_169:
[----:B------:R-:W-:Y:S05]  /*3c00*/  @!P0 BRA `(.L_x_70) ;  /* 0x00000000005c8947 */ /* 0x000fea0003800000 */
[----:B-1----:R-:W1:Y:S02]  /*3c10*/  LDS R5, [UR5+0x10] ;  /* 0x00001005ff057984 */ /* 0x002e640008000800 */
[----:B-1----:R-:W-:-:S04]  /*3c20*/  SHF.L.U32 R5, R5, 0x1f, RZ ;  /* 0x0000001f05057819 */ /* 0x002fc800000006ff */
[----:B------:R-:W1:Y:S02]  /*3c30*/  SYNCS.PHASECHK.TRANS64.TRYWAIT P0, [UR5+0x8], R5 ;  /* 0x00000805ff0075a7 */ /* 0x000e640008001105 */
[----:B-1----:R-:W-:Y:S05]  /*3c40*/  @P0 BRA `(.L_x_72) ;  /* 0x0000000000080947 */ /* 0x002fea0003800000 */
[----:B------:R-:W1:Y:S02]  /*3c50*/  SYNCS.PHASECHK.TRANS64.TRYWAIT P0, [UR5+0x8], R5 ;  /* 0x00000805ff0075a7 */ /* 0x000e640008001105 */
[----:B-1----:R-:W-:Y:S05]  /*3c60*/  @!P0 BRA `(.L_x_73) ;  /* 0x0000005400308947 */ /* 0x002fea0003800000 */
.L_x_72:
[----:B------:R-:W2:Y:S01]  /*3c70*/  LDS R7, [UR6+0x190] ;  /* 0x00019006ff077984 */ /* 0x000ea20008000800 */
[----:B-1----:R-:W-:Y:S02]  /*3c80*/  HFMA2 R0, -RZ, RZ, 0, 5.9604644775390625e-08 ;  /* 0x00000001ff007431 */ /* 0x002fe400000001ff */
[----:B------:R-:W-:Y:S01]  /*3c90*/  IMAD.MOV.U32 R4, RZ, RZ, 0xffff ;  /* 0x0000ffffff047424 */ /* 0x000fe200078e00ff */
[----:B------:R-:W-:Y:S01]  /*3ca0*/  UPRMT UR4, UR45, 0x654, UR7 ;  /* 0x000006542d047896 */ /* 0x000fe20008000007 */
[----:B--2---:R-:W-:-:S03]  /*3cb0*/  IMAD.SHL.U32 R5, R7, 0x20, RZ ;  /* 0x0000002007057824 */ /* 0x004fc600078e00ff */
[-C--:B------:R-:W-:Y:S02]  /*3cc0*/  SHF.L.U32 R4, R4, R7.reuse, RZ ;  /* 0x0000000704047219 */ /* 0x080fe400000006ff */
[----:B------:R-:W-:Y:S01]  /*3cd0*/  SHF.L.U32 R7, R0, R7, RZ ;  /* 0x0000000700077219 */ /* 0x000fe200000006ff */
[----:B------:R2:W-:Y:S04]  /*3ce0*/  STS [UR6+0x190], R5 ;  /* 0x00019005ff007988 */ /* 0x0005e80008000806 */
[----:B------:R2:W-:Y:S04]  /*3cf0*/  ATOMS.OR RZ, [UR5+0x14], R4 ;  /* 0x00001404ffff798c */ /* 0x0005e8000b000005 */
[----:B------:R2:W-:Y:S01]  /*3d00*/  ATOMS.OR RZ, [UR5+0x18], R7 ;  /* 0x00001807ffff798c */ /* 0x0005e2000b000005 */
[----:B------:R-:W-:Y:S03]  /*3d10*/  SYNCS.ARRIVE.TRANS64.RED.A1T0 RZ, [UR4], RZ ;  /* 0x000000ffffff79a7 */ /* 0x000fe60008100404 */
[----:B------:R2:W-:Y:S01]  /*3d20*/  ATOMS.XOR RZ, [UR5+0x10], R0 ;  /* 0x00001000ffff798c */ /* 0x0005e2000b800005 */
[----:B------:R-:W-:Y:S05]  /*3d30*/  BRA `(.L_x_70) ;  /* 0x0000000000107947 */ /* 0x000fea0003800000 */
.L_x_63:
[----:B------:R-:W-:Y:S02]  /*3d40*/  MOV R0, 0xffffffff ;  /* 0xffffffff00007802 */ /* 0x000fe40000000f00 */
[----:B------:R-:W-:-:S03]  /*3d50*/  MOV R4, 0x3d80 ;  /* 0x00003d8000047802 */ /* 0x000fc60000000f00 */
[----:B------:R1:W-:Y:S04]  /*3d60*/  STS [UR6+0x190], R0 ;  /* 0x00019000ff007988 */ /* 0x0003e80008000806 */
[----:B-1---5:R-:W-:Y:S05]  /*3d70*/  CALL.REL.NOINC `($__internal_1_$__cuda_sm10x_tcgen05_guardrail_trap_phase_invalid_during_alloc) ;  /* 0x0000005800907944 */ /* 0x022fea0003c00000 */
.L_x_70:
[----:B------:R-:W-:Y:S05]  /*3d80*/  WARPSYNC.ALL ;  /* 0x0000000000007948 */ /* 0x000fea0003800000 */
[----:B------:R-:W3:Y:S01]  /*3d90*/  S2UR UR4, SR_CgaCtaId ;  /* 0x00000000000479c3 */ /* 0x000ee20000008800 */
[----:B------:R-:W-:Y:S01]  /*3da0*/  UMOV UR26, 0x400 ;  /* 0x00000400001a7882 */ /* 0x000fe20000000000 */
[----:B------:R-:W-:-:S06]  /*3db0*/  NOP ;  /* 0x0000000000007918 */ /* 0x000fcc0000000000 */
[----:B------:R-:W-:Y:S06]  /*3dc0*/  BAR.ARV 0x6, 0xa0 ;  /* 0x0182800000007b1d */ /* 0x000fec0000002000 */
[----:B------:R-:W4:Y:S01]  /*3dd0*/  LDCU UR6, c[0x0][0x38c] ;  /* 0x00007180ff0677ac */ /* 0x000f220008000800 */
[----:B------:R-:W-:Y:S01]  /*3de0*/  LOP3.LUT R3, R3, 0xffff, RZ, 0xc0, !PT ;  /* 0x0000ffff03037812 */ /* 0x000fe200078ec0ff */
[----:B-1----:R-:W-:Y:S01]  /*3df0*/  IMAD.MOV.U32 R9, RZ, RZ, 0x1 ;  /* 0x00000001ff097424 */ /* 0x002fe200078e00ff */
[----:B------:R-:W-:Y:S01]  /*3e00*/  LOP3.LUT R2, R2, 0xffff, RZ, 0xc0, !PT ;  /* 0x0000ffff02027812 */ /* 0x000fe200078ec0ff */
[----:B------:R-:W-:Y:S01]  /*3e10*/  IMAD.MOV.U32 R8, RZ, RZ, RZ ;  /* 0x000000ffff087224 */ /* 0x000fe200078e00ff */
[----:B------:R-:W-:Y:S01]  /*3e20*/  R2UR UR28, R3 ;  /* 0x00000000031c72ca */ /* 0x000fe200000e0000 */
[----:B------:R-:W-:Y:S01]  /*3e30*/  UMOV UR32, URZ ;  /* 0x000000ff00207c82 */ /* 0x000fe20008000000 */
[----:B------:R-:W-:-:S02]  /*3e40*/  R2UR UR42, R2 ;  /* 0x00000000022a72ca */ /* 0x000fc400000e0000 */
[----:B------:R-:W-:Y:S01]  /*3e50*/  CS2R R2, SRZ ;  /* 0x0000000000027805 */ /* 0x000fe2000001ff00 */
[----:B------:R-:W-:Y:S01]  /*3e60*/  UMOV UR23, URZ ;  /* 0x000000ff00177c82 */ /* 0x000fe20008000000 */
[----:B---3--:R-:W-:Y:S01]  /*3e70*/  ULEA UR26, UR4, UR26, 0x18 ;  /* 0x0000001a041a7291 */ /* 0x008fe2000f8ec0ff */
[----:B------:R-:W-:Y:S01]  /*3e80*/  UMOV UR22, URZ ;  /* 0x000000ff00167c82 */ /* 0x000fe20008000000 */
[----:B------:R-:W-:Y:S02]  /*3e90*/  UISETP.NE.AND UP3, UPT, UR46, URZ, UPT ;  /* 0x000000ff2e00728c */ /* 0x000fe4000bf65270 */
[----:B------:R-:W-:Y:S02]  /*3ea0*/  UIADD3 UR5, UPT, UPT, UR26, 0x6400, URZ ;  /* 0x000064001a057890 */ /* 0x000fe4000fffe0ff */
[----:B------:R-:W-:-:S03]  /*3eb0*/  UIADD3 UR4, UPT, UPT, UR26, 0x2e400, URZ ;  /* 0x0002e4001a047890 */ /* 0x000fc6000fffe0ff */
[----:B--2---:R-:W1:Y:S01]  /*3ec0*/  LDS R0, [UR26+0x190] ;  /* 0x0001901aff007984 */ /* 0x004e620008000800 */
[----:B----4-:R-:W-:Y:S02]  /*3ed0*/  UIADD3 UR6, UPT, UPT, UR6, 0x3f, URZ ;  /* 0x0000003f06067890 */ /* 0x010fe4000fffe0ff */
[----:B------:R-:W-:Y:S02]  /*3ee0*/  USHF.R.U32.HI UR5, URZ, 0x4, UR5 ;  /* 0x00000004ff057899 */ /* 0x000fe40008011605 */
[----:B------:R-:W-:Y:S02]  /*3ef0*/  USHF.R.S32.HI UR33, URZ, 0x1f, UR6 ;  /* 0x0000001fff217899 */ /* 0x000fe40008011406 */
[----:B------:R-:W-:Y:S02]  /*3f00*/  USHF.R.U32.HI UR4, URZ, 0x4, UR4 ;  /* 0x00000004ff047899 */ /* 0x000fe40008011604 */
[----:B------:R-:W-:Y:S02]  /*3f10*/  ULEA.HI UR33, UR33, UR6, URZ, 0x6 ;  /* 0x0000000621217291 */ /* 0x000fe4000f8f30ff */
[----:B------:R-:W-:-:S02]  /*3f20*/  ULOP3.LUT UR5, UR5, 0x3fff, URZ, 0xc0, !UPT ;  /* 0x00003fff05057892 */ /* 0x000fc4000f8ec0ff */
[----:B------:R-:W-:Y:S02]  /*3f30*/  USHF.R.S32.HI UR33, URZ, 0x6, UR33 ;  /* 0x00000006ff217899 */ /* 0x000fe40008011421 */
[----:B------:R-:W-:Y:S02]  /*3f40*/  ULOP3.LUT UR30, UR4, 0x3fff, URZ, 0xc0, !UPT ;  /* 0x00003fff041e7892 */ /* 0x000fe4000f8ec0ff */
[----:B------:R-:W-:Y:S01]  /*3f50*/  UISETP.LT.AND UP0, UPT, UR33, 0x1, UPT ;  /* 0x000000012100788c */ /* 0x000fe2000bf01270 */
[----:B------:R-:W-:Y:S01]  /*3f60*/  UMOV UR40, 0x0 ;  /* 0x0000000000287882 */ /* 0x000fe20000000000 */
[----:B------:R-:W-:Y:S01]  /*3f70*/  UMOV UR41, 0x10100490 ;  /* 0x1010049000297882 */ /* 0x000fe20000000000 */
[----:B------:R-:W-:Y:S02]  /*3f80*/  ULOP3.LUT UR29, UR5, 0x10000, URZ, 0xfc, !UPT ;  /* 0x00010000051d7892 */ /* 0x000fe4000f8efcff */
[----:B------:R-:W-:Y:S02]  /*3f90*/  ULOP3.LUT UR30, UR30, 0x10000, URZ, 0xfc, !UPT ;  /* 0x000100001e1e7892 */ /* 0x000fe4000f8efcff */
[----:B------:R-:W-:Y:S01]  /*3fa0*/  USEL UR43, UR33, 0x1, !UP0 ;  /* 0x00000001212b7887 */ /* 0x000fe2000c000000 */
[----:B------:R-:W-:Y:S01]  /*3fb0*/  UMOV UR38, 0x0 ;  /* 0x0000000000267882 */ /* 0x000fe20000000000 */
[----:B------:R-:W-:Y:S01]  /*3fc0*/  UMOV UR39, 0x10100490 ;  /* 0x1010049000277882 */ /* 0x000fe20000000000 */
[----:B------:R-:W-:Y:S01]  /*3fd0*/  UMOV UR36, 0x0 ;  /* 0x0000000000247882 */ /* 0x000fe20000000000 */
[----:B------:R-:W-:Y:S01]  /*3fe0*/  UMOV UR37, 0x10100490 ;  /* 0x1010049000257882 */ /* 0x000fe20000000000 */
[----:B------:R-:W-:Y:S01]  /*3ff0*/  UMOV UR34, 0x0 ;  /* 0x0000000000227882 */ /* 0x000fe20000000000 */
[----:B------:R-:W-:Y:S01]  /*4000*/  UMOV UR35, 0x10100490 ;  /* 0x1010049000237882 */ /* 0x000fe20000000000 */
[----:B-1----:R-:W-:-:S15]  /*4010*/  R2UR UR44, R0 ;  /* 0x00000000002c72ca */ /* 0x002fde00000e0000 */
.L_x_81:
[C---:B------:R-:W-:Y:S02]  /*4020*/  LEA R0, R8.reuse, UR26, 0x3 ;  /* 0x0000001a08007c11 */ /* 0x040fe4000f8e18ff */
[----:B------:R-:W-:Y:S02]  /*4030*/  SHF.L.U32 R5, R3, 0x1f, RZ ;  /* 0x0000001f03057819 */ /* 0x000fe400000006ff */
[----:B------:R-:W-:Y:S02]  /*4040*/  LEA R4, R8, UR26, 0x4 ;  /* 0x0000001a08047c11 */ /* 0x000fe4000f8e20ff */
[----:B------:R-:W1:Y:S02]  /*4050*/  SYNCS.PHASECHK.TRANS64.TRYWAIT P0, [R0+URZ+0xe0], R5 ;  /* 0x0000e005000075a7 */ /* 0x000e6400080011ff */
[----:B-1-3--:R-:W-:Y:S05]  /*4060*/  @!P0 BRA `(.L_x_74) ;  /* 0x0000005000488947 */ /* 0x00afea0003800000 */
.L_x_170:
[----:B-1----:R-:W1:Y:S01]  /*4070*/  LDS.128 R4, [R4+0x170] ;  /* 0x0001700004047984 */ /* 0x002e620000000c00 */
[----:B------:R-:W-:Y:S02]  /*4080*/  VIADD R0, R0, 0xf0 ;  /* 0x000000f000007836 */ /* 0x000fe40000000000 */
[----:B------:R-:W-:Y:S01]  /*4090*/  VIADD R8, R8, 0x1 ;  /* 0x0000000108087836 */ /* 0x000fe20000000000 */
[----:B------:R-:W-:Y:S01]  /*40a0*/  @!PT LDS RZ, [RZ] ;  /* 0x00000000fffff984 */ /* 0x000fe20000000800 */
[----:B------:R-:W-:Y:S01]  /*40b0*/  @!PT LDS RZ, [RZ] ;  /* 0x00000000fffff984 */ /* 0x000fe20000000800 */
[----:B------:R-:W-:Y:S01]  /*40c0*/  @!PT LDS RZ, [RZ] ;  /* 0x00000000fffff984 */ /* 0x000fe20000000800 */
[----:B------:R-:W-:Y:S01]  /*40d0*/  @!PT LDS RZ, [RZ] ;  /* 0x00000000fffff984 */ /* 0x000fe20000000800 */
[----:B------:R2:W-:Y:S06]  /*40e0*/  MEMBAR.ALL.CTA ;  /* 0x0000000000007992 */ /* 0x0005ec0000008000 */
[----:B--2---:R-:W2:Y:S01]  /*40f0*/  FENCE.VIEW.ASYNC.S ;  /* 0x00000000000073c6 */ /* 0x004ea20000000000 */
[----:B------:R-:W-:-:S04]  /*4100*/  PRMT R0, RZ, 0x654, R0 ;  /* 0x00000654ff007816 */ /* 0x000fc80000000000 */
[----:B--2---:R2:W-:Y:S01]  /*4110*/  SYNCS.ARRIVE.TRANS64.RED.A1T0 RZ, [R0+URZ], RZ ;  /* 0x000000ff00ff79a7 */ /* 0x0045e200081004ff */
[----:B-1----:R-:W-:Y:S01]  /*4120*/  LOP3.LUT P1, RZ, R6, 0x1, RZ, 0xc0, !PT ;  /* 0x0000000106ff7812 */ /* 0x002fe2000782c0ff */
[----:B--2---:R-:W-:-:S12]  /*4130*/  BRA.U UP3, `(.L_x_75) ;  /* 0x0000000503087547 */ /* 0x004fd8000b800000 */
[----:B------:R-:W1:Y:S01]  /*4140*/  LDCU UR4, c[0x0][0x38c] ;  /* 0x00007180ff0477ac */ /* 0x000e620008000800 */
[----:B------:R-:W-:Y:S02]  /*4150*/  PLOP3.LUT P2, PT, PT, PT, PT, 0x80, 0x8 ;  /* 0x000000000008781c */ /* 0x000fe40003f4f070 */
[----:B------:R-:W-:Y:S01]  /*4160*/  SHF.L.U32 R5, R9, 0x1f, RZ ;  /* 0x0000001f09057819 */ /* 0x000fe200000006ff */
[----:B------:R-:W-:Y:S02]  /*4170*/  ULEA UR31, UR32, UR26, 0x3 ;  /* 0x0000001a201f7291 */ /* 0x000fe4000f8e18ff */
[----:B------:R-:W-:Y:S02]  /*4180*/  ULEA UR11, UR32, UR44, 0x6 ;  /* 0x0000002c200b7291 */ /* 0x000fe4000f8e30ff */
[----:B-1----:R-:W-:-:S06]  /*4190*/  UISETP.GE.AND UP0, UPT, UR4, 0x1, UPT ;  /* 0x000000010400788c */ /* 0x002fcc000bf06270 */
[----:B------:R-:W-:-:S05]  /*41a0*/  PLOP3.LUT P0, PT, PT, PT, UP0, 0x80, 0x8 ;  /* 0x000000000008781c */ /* 0x000fca0003f0f008 */
[----:B------:R-:W-:-:S08]  /*41b0*/  @UP0 ULEA UR4, UR23, UR26, 0x3 ;  /* 0x0000001a17040291 */ /* 0x000fd0000f8e18ff */
[----:B------:R-:W-:-:S04]  /*41c0*/  @P0 SHF.L.U32 R0, R2, 0x1f, RZ ;  /* 0x0000001f02000819 */ /* 0x000fc800000006ff */
[----:B------:R1:W2:Y:S01]  /*41d0*/  @P0 SYNCS.PHASECHK.TRANS64.TRYWAIT P2, [UR4], R0 ;  /* 0x00000000ff0005a7 */ /* 0x0002a20008041104 */
[----:B------:R-:W3:Y:S02]  /*41e0*/  SYNCS.PHASECHK.TRANS64.TRYWAIT P0, [UR31+0x120], R5 ;  /* 0x00012005ff0075a7 */ /* 0x000ee4000800111f */
[----:B-123--:R-:W-:Y:S05]  /*41f0*/  @!P0 BRA `(.L_x_76) ;  /* 0x0000004c00f88947 */ /* 0x00efea0003800000 */
.L_x_172:
[----:B------:R-:W-:Y:S01]  /*4200*/  UMOV UR27, UR22 ;  /* 0x00000016001b7c82 */ /* 0x000fe20008000000 */
[----:B------:R-:W-:Y:S05]  /*4210*/  BRA.U !UP0, `(.L_x_77) ;  /* 0x0000000108c07547 */ /* 0x000fea000b800000 */
[----:B------:R-:W-:Y:S02]  /*4220*/  UIADD3 UR27, UPT, UPT, UR43, UR22, URZ ;  /* 0x000000162b1b7290 */ /* 0x000fe4000fffe0ff */
[----:B------:R-:W-:Y:S01]  /*4230*/  UPLOP3.LUT UP2, UPT, UPT, UPT, UPT, 0x40, 0x4 ;  /* 0x000000000004789c */ /* 0x000fe20003f4e870 */
[----:B------:R-:W-:Y:S01]  /*4240*/  UMOV UR24, UR33 ;  /* 0x0000002100187c82 */ /* 0x000fe20008000000 */
[----:B------:R-:W-:-:S09]  /*4250*/  UMOV UR10, UR23 ;  /* 0x00000017000a7c82 */ /* 0x000fd20008000000 */
.L_x_80:
[----:B--2---:R-:W-:Y:S01]  /*4260*/  ULEA UR5, UR10, UR26, 0x3 ;  /* 0x0000001a0a057291 */ /* 0x004fe2000f8e18ff */
[----:B---3--:R-:W-:Y:S11]  /*4270*/  @P2 BRA `(.L_x_78) ;  /* 0x00000000000c2947 */ /* 0x008ff60003800000 */
[----:B-1----:R-:W-:Y:S04]  /*4280*/  SHF.L.U32 R5, R2, 0x1f, RZ ;  /* 0x0000001f02057819 */ /* 0x002fe800000006ff */
[----:B------:R-:W1:Y:S02]  /*4290*/  SYNCS.PHASECHK.TRANS64.TRYWAIT P0, [UR5], R5 ;  /* 0x00000005ff0075a7 */ /* 0x000e640008001105 */
[----:B-1----:R-:W-:Y:S05]  /*42a0*/  @!P0 BRA `(.L_x_79) ;  /* 0x0000004c00e48947 */ /* 0x002fea0003800000 */
.L_x_78:
[----:B------:R-:W-:Y:S01]  /*42b0*/  UISETP.NE.AND UP0, UPT, UR24, 0x1, UPT ;  /* 0x000000011800788c */ /* 0x000fe2000bf05270 */
[----:B------:R-:W-:Y:S01]  /*42c0*/  PLOP3.LUT P2, PT, PT, PT, PT, 0x80, 0x8 ;  /* 0x000000000008781c */ /* 0x000fe20003f4f070 */
[----:B------:R-:W-:Y:S02]  /*42d0*/  UIADD3 UR4, UPT, UPT, UR10, 0x1, URZ ;  /* 0x000000010a047890 */ /* 0x000fe4000fffe0ff */
[----:B------:R-:W-:Y:S02]  /*42e0*/  UIADD3 UR25, UPT, UPT, UR5, 0x50, URZ ;  /* 0x0000005005197890 */ /* 0x000fe4000fffe0ff */
[----:B------:R-:W-:Y:S01]  /*42f0*/  UISETP.NE.AND UP1, UPT, UR4, 0xa, UPT ;  /* 0x0000000a0400788c */ /* 0x000fe2000bf25270 */
[----:B------:R-:W-:Y:S01]  /*4300*/  PLOP3.LUT P0, PT, PT, PT, UP0, 0x80, 0x8 ;  /* 0x000000000008781c */ /* 0x000fe20003f0f008 */
[----:B------:R-:W-:Y:S02]  /*4310*/  UIADD3 UR22, UPT, UPT, UR22, 0x1, URZ ;  /* 0x0000000116167890 */ /* 0x000fe4000fffe0ff */
[----:B------:R-:W-:Y:S02]  /*4320*/  USEL UR6, URZ, 0x1, UP1 ;  /* 0x00000001ff067887 */ /* 0x000fe40008800000 */
[----:B------:R-:W-:Y:S02]  /*4330*/  USEL UR23, UR4, URZ, UP1 ;  /* 0x000000ff04177287 */ /* 0x000fe40008800000 */
[----:B------:R-:W-:Y:S02]  /*4340*/  UIADD3 UR24, UPT, UPT, UR24, -0x1, URZ ;  /* 0xffffffff18187890 */ /* 0x000fe4000fffe0ff */
[----:B------:R-:W-:Y:S01]  /*4350*/  @UP0 ULEA UR4, UR23, UR26, 0x3 ;  /* 0x0000001a17040291 */ /* 0x000fe2000f8e18ff */
[----:B------:R-:W-:Y:S01]  /*4360*/  LOP3.LUT R2, R2, UR6, RZ, 0x3c, !PT ;  /* 0x0000000602027c12 */ /* 0x000fe2000f8e3cff */
[----:B------:R-:W-:Y:S02]  /*4370*/  ULEA UR6, UR10, UR30, 0x8 ;  /* 0x0000001e0a067291 */ /* 0x000fe4000f8e40ff */
[----:B------:R-:W-:Y:S01]  /*4380*/  UISETP.NE.AND UP0, UPT, UR22, UR27, UPT ;  /* 0x0000001b1600728c */ /* 0x000fe2000bf05270 */
[----:B-1----:R-:W-:Y:S01]  /*4390*/  @P0 SHF.L.U32 R0, R2, 0x1f, RZ ;  /* 0x0000001f02000819 */ /* 0x002fe200000006ff */
[----:B------:R-:W-:Y:S02]  /*43a0*/  UIADD3 UR20, UPT, UPT, UR6, 0x2, URZ ;  /* 0x0000000206147890 */ /* 0x000fe4000fffe0ff */
[----:B------:R-:W-:Y:S01]  /*43b0*/  UIADD3 UR16, UPT, UPT, UR6, 0x4, URZ ;  /* 0x0000000406107890 */ /* 0x000fe2000fffe0ff */
[----:B------:R2:W3:Y:S01]  /*43c0*/  @P0 SYNCS.PHASECHK.TRANS64.TRYWAIT P2, [UR4], R0 ;  /* 0x00000000ff0005a7 */ /* 0x0004e20008041104 */
[----:B------:R-:W-:Y:S02]  /*43d0*/  ULEA UR4, UR10, UR29, 0xa ;  /* 0x0000001d0a047291 */ /* 0x000fe4000f8e50ff */
[----:B------:R-:W-:Y:S02]  /*43e0*/  UIADD3 UR12, UPT, UPT, UR6, 0x6, URZ ;  /* 0x00000006060c7890 */ /* 0x000fe4000fffe0ff */
[----:B------:R-:W-:Y:S02]  /*43f0*/  UIADD3 UR18, UPT, UPT, UR4, 0x2, URZ ;  /* 0x0000000204127890 */ /* 0x000fe4000fffe0ff */
[----:B------:R-:W-:Y:S02]  /*4400*/  UIADD3 UR14, UPT, UPT, UR4, 0x4, URZ ;  /* 0x00000004040e7890 */ /* 0x000fe4000fffe0ff */
[----:B------:R-:W-:Y:S01]  /*4410*/  UIADD3 UR8, UPT, UPT, UR4, 0x6, URZ ;  /* 0x0000000604087890 */ /* 0x000fe2000fffe0ff */
[----:B------:R-:W-:Y:S01]  /*4420*/  UMOV UR7, 0x40004040 ;  /* 0x4000404000077882 */ /* 0x000fe20000000000 */
[----:B------:R-:W-:Y:S01]  /*4430*/  UMOV UR5, 0x40004040 ;  /* 0x4000404000057882 */ /* 0x000fe20000000000 */
[----:B------:R-:W-:Y:S01]  /*4440*/  UMOV UR21, 0x40004040 ;  /* 0x4000404000157882 */ /* 0x000fe20000000000 */
[----:B------:R2:W-:Y:S01]  /*4450*/  UTCHMMA.2CTA gdesc[UR4], gdesc[UR6], tmem[UR11], tmem[UR40], idesc[UR41], UP2 ;  /* 0x00ff2806040075ea */ /* 0x0005e2000920000b */
[----:B------:R-:W-:Y:S01]  /*4460*/  UPLOP3.LUT UP2, UPT, UPT, UPT, UPT, 0x80, 0x8 ;  /* 0x000000000008789c */ /* 0x000fe20003f4f070 */
[----:B------:R-:W-:Y:S01]  /*4470*/  UMOV UR19, 0x40004040 ;  /* 0x4000404000137882 */ /* 0x000fe20000000000 */
[----:B------:R-:W-:Y:S01]  /*4480*/  UMOV UR17, 0x40004040 ;  /* 0x4000404000117882 */ /* 0x000fe20000000000 */
[----:B------:R2:W-:Y:S01]  /*4490*/  UTCHMMA.2CTA gdesc[UR18], gdesc[UR20], tmem[UR11], tmem[UR38], idesc[UR39], UPT ;  /* 0x00ff2614120075ea */ /* 0x0005e2000ba0000b */
[----:B------:R-:W-:Y:S01]  /*44a0*/  UMOV UR15, 0x40004040 ;  /* 0x40004040000f7882 */ /* 0x000fe20000000000 */
[----:B------:R-:W-:Y:S01]  /*44b0*/  UMOV UR13, 0x40004040 ;  /* 0x40004040000d7882 */ /* 0x000fe20000000000 */
[----:B------:R-:W-:Y:S01]  /*44c0*/  UMOV UR9, 0x40004040 ;  /* 0x4000404000097882 */ /* 0x000fe20000000000 */
[----:B------:R2:W-:Y:S01]  /*44d0*/  UTCHMMA.2CTA gdesc[UR14], gdesc[UR16], tmem[UR11], tmem[UR36], idesc[UR37], UPT ;  /* 0x00ff24100e0075ea */ /* 0x0005e2000ba0000b */
[----:B------:R2:W-:Y:S01]  /*44e0*/  UTCHMMA.2CTA gdesc[UR8], gdesc[UR12], tmem[UR11], tmem[UR34], idesc[UR35], UPT ;  /* 0x00ff220c080075ea */ /* 0x0005e2000ba0000b */
[----:B------:R2:W-:Y:S01]  /*44f0*/  UTCBAR.2CTA.MULTICAST [UR25], URZ, UR28 ;  /* 0x000000ff190073e9 */ /* 0x0005e2000820081c */
[----:B------:R-:W-:Y:S01]  /*4500*/  UMOV UR10, UR23 ;  /* 0x00000017000a7c82 */ /* 0x000fe20008000000 */
[----:B------:R-:W-:Y:S05]  /*4510*/  BRA.U UP0, `(.L_x_80) ;  /* 0xfffffffd00507547 */ /* 0x000fea000b83ffff */
.L_x_77:
[----:B--2---:R-:W-:Y:S01]  /*4520*/  UIADD3 UR4, UPT, UPT, UR31, 0x100, URZ ;  /* 0x000001001f047890 */ /* 0x004fe2000fffe0ff */
[----:B------:R-:W-:-:S08]  /*4530*/  UMOV UR22, UR27 ;  /* 0x0000001b00167c82 */ /* 0x000fd00008000000 */
[----:B------:R2:W-:Y:S01]  /*4540*/  UTCBAR.2CTA.MULTICAST [UR4], URZ, UR42 ;  /* 0x000000ff040073e9 */ /* 0x0005e2000820082a */
[----:B------:R-:W-:Y:S02]  /*4550*/  NOP ;  /* 0x0000000000007918 */ /* 0x000fe40000000000 */
.L_x_75:
[----:B--2---:R-:W-:Y:S01]  /*4560*/  UIADD3 UR4, UPT, UPT, UR32, 0x1, URZ ;  /* 0x0000000120047890 */ /* 0x004fe2000fffe0ff */
[----:B------:R-:W-:-:S03]  /*4570*/  ISETP.NE.AND P0, PT, R8, 0x2, PT ;  /* 0x000000020800780c */ /* 0x000fc60003f05270 */
[----:B------:R-:W-:Y:S01]  /*4580*/  UISETP.NE.AND UP0, UPT, UR4, 0x4, UPT ;  /* 0x000000040400788c */ /* 0x000fe2000bf05270 */
[----:B-1----:R-:W-:Y:S02]  /*4590*/  SEL R0, RZ, 0x1, P0 ;  /* 0x00000001ff007807 */ /* 0x002fe40000000000 */
[----:B------:R-:W-:Y:S01]  /*45a0*/  SEL R8, R8, RZ, P0 ;  /* 0x000000ff08087207 */ /* 0x000fe20000000000 */
[----:B------:R-:W-:Y:S01]  /*45b0*/  USEL UR5, URZ, 0x1, UP0 ;  /* 0x00000001ff057887 */ /* 0x000fe20008000000 */
[----:B------:R-:W-:Y:S01]  /*45c0*/  LOP3.LUT R3, R3, R0, RZ, 0x3c, !PT ;  /* 0x0000000003037212 */ /* 0x000fe200078e3cff */
[----:B------:R-:W-:-:S04]  /*45d0*/  USEL UR32, UR4, URZ, UP0 ;  /* 0x000000ff04207287 */ /* 0x000fc80008000000 */
[----:B------:R-:W-:Y:S01]  /*45e0*/  LOP3.LUT R9, R9, UR5, RZ, 0x3c, !PT ;  /* 0x0000000509097c12 */ /* 0x000fe2000f8e3cff */
[----:B------:R-:W-:Y:S07]  /*45f0*/  @P1 BRA `(.L_x_81) ;  /* 0xfffffff800881947 */ /* 0x000fee000383ffff */
[----:B------:R-:W1:Y:S01]  /*4600*/  S2UR UR8, SR_CgaCtaId ;  /* 0x00000000000879c3 */ /* 0x000e620000008800 */
[----:B------:R-:W-:Y:S01]  /*4610*/  ELECT P0, URZ, PT ;  /* 0x0000000000ff782f */ /* 0x000fe20003800000 */
[----:B------:R-:W-:Y:S01]  /*4620*/  HFMA2 R0, -RZ, RZ, 0, 5.9604644775390625e-08 ;  /* 0x00000001ff007431 */ /* 0x000fe200000001ff */
[----:B------:R-:W-:-:S05]  /*4630*/  UMOV UR4, 0x40 ;  /* 0x0000004000047882 */ /* 0x000fca0000000000 */
[----:B------:R-:W-:Y:S01]  /*4640*/  UVIRTCOUNT.DEALLOC.SMPOOL 0x80 ;  /* 0x000000800000784c */ /* 0x000fe20000000000 */
[----:B------:R-:W-:Y:S02]  /*4650*/  UISETP.NE.AND UP1, UPT, UR46, URZ, UPT ;  /* 0x000000ff2e00728c */ /* 0x000fe4000bf25270 */
[----:B-1----:R-:W-:-:S09]  /*4660*/  ULEA UR8, UR8, UR4, 0x18 ;  /* 0x0000000408087291 */ /* 0x002fd2000f8ec0ff */
[----:B------:R1:W-:Y:S01]  /*4670*/  @P0 STS.U8 [UR8+0x1c], R0 ;  /* 0x00001c00ff000988 */ /* 0x0003e20008000008 */
[----:B------:R-:W-:Y:S05]  /*4680*/  BRA.U UP1, `(.L_x_82) ;  /* 0x0000000101a07547 */ /* 0x000fea000b800000 */
[----:B------:R-:W-:Y:S01]  /*4690*/  UIADD3 UR7, UPT, UPT, UR26, 0x120, URZ ;  /* 0x000001201a077890 */ /* 0x000fe2000fffe0ff */
[----:B------:R-:W-:-:S03]  /*46a0*/  SHF.L.U32 R3, R9, 0x1f, RZ ;  /* 0x0000001f09037819 */ /* 0x000fc600000006ff */
[----:B------:R-:W-:-:S09]  /*46b0*/  ULEA UR4, UR32, UR7, 0x3 ;  /* 0x0000000720047291 */ /* 0x000fd2000f8e18ff */
[----:B------:R-:W2:Y:S02]  /*46c0*/  SYNCS.PHASECHK.TRANS64.TRYWAIT P0, [UR4], R3 ;  /* 0x00000003ff0075a7 */ /* 0x000ea40008001104 */
[----:B--2---:R-:W-:Y:S05]  /*46d0*/  @!P0 BRA `(.L_x_83) ;  /* 0x0000004800f08947 */ /* 0x004fea0003800000 */
.L_x_175:
        /* <DEDUP_REMOVED lines=9> */
.L_x_177:
        /* <DEDUP_REMOVED lines=9> */
.L_x_179:
[----:B------:R-:W-:-:S04]  /*4800*/  UIADD3 UR4, UPT, UPT, UR4, 0x1, URZ ;  /* 0x0000000104047890 */ /* 0x000fc8000fffe0ff */
[----:B------:R-:W-:-:S04]  /*4810*/  UISETP.NE.AND UP0, UPT, UR4, 0x4, UPT ;  /* 0x000000040400788c */ /* 0x000fc8000bf05270 */
[----:B------:R-:W-:Y:S02]  /*4820*/  USEL UR5, URZ, 0x1, UP0 ;  /* 0x00000001ff057887 */ /* 0x000fe40008000000 */
[----:B------:R-:W-:-:S04]  /*4830*/  USEL UR4, UR4, URZ, UP0 ;  /* 0x000000ff04047287 */ /* 0x000fc80008000000 */
[----:B------:R-:W-:Y:S01]  /*4840*/  ULEA UR4, UR4, UR7, 0x3 ;  /* 0x0000000704047291 */ /* 0x000fe2000f8e18ff */
[----:B-1----:R-:W-:-:S04]  /*4850*/  LOP3.LUT R3, R2, UR5, RZ, 0x3c, !PT ;  /* 0x0000000502037c12 */ /* 0x002fc8000f8e3cff */
[----:B------:R-:W-:Y:S01]  /*4860*/  SHF.L.U32 R3, R3, 0x1f, RZ ;  /* 0x0000001f03037819 */ /* 0x000fe200000006ff */
[----:B------:R-:W-:-:S04]  /*4870*/  IMAD.U32 R0, RZ, RZ, UR4 ;  /* 0x00000004ff007e24 */ /* 0x000fc8000f8e00ff */
[----:B------:R1:W2:Y:S03]  /*4880*/  SYNCS.PHASECHK.TRANS64.TRYWAIT P0, [R0+URZ], R3 ;  /* 0x00000003000075a7 */ /* 0x0002a600080011ff */
[----:B--2---:R-:W-:Y:S05]  /*4890*/  @!P0 NANOSLEEP.SYNCS 0x989680 ;  /* 0x009896800000895d */ /* 0x004fea0003900000 */
[----:B------:R-:W2:Y:S02]  /*48a0*/  @!P0 SYNCS.PHASECHK.TRANS64 P0, [R0+URZ], R3 ;  /* 0x00000003000085a7 */ /* 0x000ea400080010ff */
[----:B--2---:R-:W-:Y:S05]  /*48b0*/  @P0 BRA `(.L_x_86) ;  /* 0x0000000000200947 */ /* 0x004fea0003800000 */
.L_x_87:
[----:B--2---:R2:W4:Y:S02]  /*48c0*/  SYNCS.PHASECHK.TRANS64.TRYWAIT P0, [R0+URZ], R3 ;  /* 0x00000003000075a7 */ /* 0x00452400080011ff */
[----:B----4-:R-:W-:Y:S05]  /*48d0*/  @!P0 NANOSLEEP.SYNCS 0x989680 ;  /* 0x009896800000895d */ /* 0x010fea0003900000 */
[----:B------:R-:W4:Y:S02]  /*48e0*/  @!P0 SYNCS.PHASECHK.TRANS64 P0, [R0+URZ], R3 ;  /* 0x00000003000085a7 */ /* 0x000f2400080010ff */
[----:B----4-:R-:W-:Y:S05]  /*48f0*/  @!P0 BRA `(.L_x_87) ;  /* 0xfffffffc00f08947 */ /* 0x010fea000383ffff */
[----:B------:R-:W-:Y:S05]  /*4900*/  BRA `(.L_x_86) ;  /* 0x00000000000c7947 */ /* 0x000fea0003800000 */
.L_x_82:
[----:B------:R-:W-:-:S04]  /*4910*/  UIADD3 UR4, UPT, UPT, UR26, 0x160, URZ ;  /* 0x000001601a047890 */ /* 0x000fc8000fffe0ff */
[----:B------:R-:W-:-:S09]  /*4920*/  UPRMT UR4, UR45, 0x654, UR4 ;  /* 0x000006542d047896 */ /* 0x000fd20008000004 */
[----:B------:R-:W-:Y:S03]  /*4930*/  SYNCS.ARRIVE.TRANS64.RED.A1T0 RZ, [UR4], RZ ;  /* 0x000000ffffff79a7 */ /* 0x000fe60008100404 */
.L_x_86:
[----:B-12---:R-:W-:Y:S01]  /*4940*/  SHF.L.U32 R3, RZ, 0x1f, RZ ;  /* 0x0000001fff037819 */ /* 0x006fe200000006ff */
[----:B------:R-:W-:Y:S01]  /*4950*/  UIADD3 UR4, UPT, UPT, UR26, 0x160, URZ ;  /* 0x000001601a047890 */ /* 0x000fe2000fffe0ff */
[----:B------:R-:W-:Y:S02]  /*4960*/  PLOP3.LUT P0, PT, PT, PT, UP1, 0x80, 0x8 ;  /* 0x000000000008781c */ /* 0x000fe40003f0f018 */
[----:B------:R-:W1:Y:S02]  /*4970*/  SYNCS.PHASECHK.TRANS64.TRYWAIT P1, [UR26+0x160], R3 ;  /* 0x00016003ff0075a7 */ /* 0x000e64000802111a */
[----:B-1----:R-:W-:Y:S09]  /*4980*/  @!P1 BRA `(.L_x_88) ;  /* 0x00000048008c9947 */ /* 0x002ff20003800000 */
.L_x_181:
[----:B------:R-:W-:Y:S01]  /*4990*/  @!UP1 UPRMT UR4, UR45, 0x654, UR4 ;  /* 0x000006542d049896 */ /* 0x000fe20008000004 */
[----:B------:R-:W-:Y:S01]  /*49a0*/  UMOV UR5, 0xffff ;  /* 0x0000ffff00057882 */ /* 0x000fe20000000000 */
[----:B------:R-:W-:-:S07]  /*49b0*/  UMOV UR6, 0x1 ;  /* 0x0000000100067882 */ /* 0x000fce0000000000 */
[----:B------:R-:W-:Y:S01]  /*49c0*/  @!P0 SYNCS.ARRIVE.TRANS64.RED.A1T0 RZ, [UR4], RZ ;  /* 0x000000ffffff89a7 */ /* 0x000fe20008100404 */
[----:B------:R-:W-:Y:S01]  /*49d0*/  NOP ;  /* 0x0000000000007918 */ /* 0x000fe20000000000 */
[----:B-1----:R-:W1:Y:S01]  /*49e0*/  LDS R0, [UR8+0x14] ;  /* 0x00001408ff007984 */ /* 0x002e620008000800 */
[----:B------:R-:W-:-:S04]  /*49f0*/  ULOP3.LUT UR4, UR44, 0xffff, URZ, 0xc0, !UPT ;  /* 0x0000ffff2c047892 */ /* 0x000fc8000f8ec0ff */
[----:B------:R-:W-:-:S04]  /*4a00*/  USHF.R.U32.HI UR4, URZ, 0x5, UR4 ;  /* 0x00000005ff047899 */ /* 0x000fc80008011604 */
[----:B------:R-:W-:Y:S02]  /*4a10*/  USHF.L.U32 UR5, UR5, UR4, URZ ;  /* 0x0000000405057299 */ /* 0x000fe400080006ff */
[----:B------:R-:W-:-:S04]  /*4a20*/  USHF.L.U32 UR4, UR6, UR4, URZ ;  /* 0x0000000406047299 */ /* 0x000fc800080006ff */
[----:B-1----:R-:W-:-:S04]  /*4a30*/  LOP3.LUT R0, R0, UR5, RZ, 0xc0, !PT ;  /* 0x0000000500007c12 */ /* 0x002fc8000f8ec0ff */
[----:B------:R-:W-:-:S13]  /*4a40*/  ISETP.NE.AND P0, PT, R0, UR5, PT ;  /* 0x0000000500007c0c */ /* 0x000fda000bf05270 */
[----:B------:R-:W-:Y:S05]  /*4a50*/  @P0 BRA `(.L_x_89) ;  /* 0x0000000000580947 */ /* 0x000fea0003800000 */
[----:B------:R-:W1:Y:S02]  /*4a60*/  LDS R0, [UR8+0x18] ;  /* 0x00001808ff007984 */ /* 0x000e640008000800 */
[----:B-1----:R-:W-:-:S04]  /*4a70*/  LOP3.LUT R0, R0, UR4, RZ, 0xc0, !PT ;  /* 0x0000000400007c12 */ /* 0x002fc8000f8ec0ff */
[----:B------:R-:W-:-:S13]  /*4a80*/  ISETP.NE.AND P0, PT, R0, UR4, PT ;  /* 0x0000000400007c0c */ /* 0x000fda000bf05270 */
[----:B------:R-:W-:Y:S05]  /*4a90*/  @P0 BRA `(.L_x_90) ;  /* 0x00000000003c0947 */ /* 0x000fea0003800000 */
[----:B------:R-:W1:Y:S01]  /*4aa0*/  S2R R2, SR_LANEID ;  /* 0x0000000000027919 */ /* 0x000e620000000000 */
[----:B------:R-:W-:Y:S01]  /*4ab0*/  ULOP3.LUT UR5, URZ, UR5, URZ, 0x33, !UPT ;  /* 0x00000005ff057292 */ /* 0x000fe2000f8e33ff */
[----:B------:R-:W-:Y:S01]  /*4ac0*/  LOP3.LUT R4, RZ, UR4, RZ, 0x33, !PT ;  /* 0x00000004ff047c12 */ /* 0x000fe2000f8e33ff */
[----:B------:R-:W-:Y:S02]  /*4ad0*/  VOTEU.ANY UR4, UPT, PT ;  /* 0x0000000000047886 */ /* 0x000fe400038e0100 */
[----:B------:R-:W-:Y:S01]  /*4ae0*/  UFLO.U32 UR4, UR4 ;  /* 0x00000004000472bd */ /* 0x000fe200080e0000 */
[----:B------:R-:W2:Y:S01]  /*4af0*/  REDUX UR6, R4 ;  /* 0x00000000040673c4 */ /* 0x000ea20000000000 */
[----:B------:R-:W-:-:S06]  /*4b00*/  IMAD.U32 R0, RZ, RZ, UR5 ;  /* 0x00000005ff007e24 */ /* 0x000fcc000f8e00ff */
[----:B------:R4:W-:Y:S01]  /*4b10*/  UTCATOMSWS.AND URZ, UR5 ;  /* 0x0000000500ff79e3 */ /* 0x0009e20008000000 */
[----:B------:R-:W3:Y:S01]  /*4b20*/  REDUX UR7, R0 ;  /* 0x00000000000773c4 */ /* 0x000ee20000000000 */
[----:B-1----:R-:W-:Y:S01]  /*4b30*/  ISETP.EQ.U32.AND P0, PT, R2, UR4, PT ;  /* 0x0000000402007c0c */ /* 0x002fe2000bf02070 */
[----:B--2---:R-:W-:Y:S01]  /*4b40*/  IMAD.U32 R2, RZ, RZ, UR6 ;  /* 0x00000006ff027e24 */ /* 0x004fe2000f8e00ff */
[----:B---3--:R-:W-:-:S11]  /*4b50*/  MOV R3, UR7 ;  /* 0x0000000700037c02 */ /* 0x008fd60008000f00 */
[----:B------:R4:W-:Y:S04]  /*4b60*/  @P0 ATOMS.AND RZ, [UR8+0x14], R3 ;  /* 0x00001403ffff098c */ /* 0x0009e8000a800008 */
[----:B------:R4:W-:Y:S01]  /*4b70*/  @P0 ATOMS.AND RZ, [UR8+0x18], R2 ;  /* 0x00001802ffff098c */ /* 0x0009e2000a800008 */
[----:B------:R-:W-:Y:S05]  /*4b80*/  BRA `(.L_x_91) ;  /* 0x0000000000147947 */ /* 0x000fea0003800000 */
.L_x_90:
[----:B------:R-:W-:Y:S02]  /*4b90*/  MOV R2, 0x4bb0 ;  /* 0x00004bb000027802 */ /* 0x000fe40000000f00 */
[----:B---3-5:R-:W-:Y:S05]  /*4ba0*/  CALL.REL.NOINC `($__internal_0_$__cuda_sm10x_tcgen05_guardrail_trap_col_being_dealloced_not_returned_by_alloc) ;  /* 0x0000004800f87944 */ /* 0x028fea0003c00000 */
[----:B------:R-:W-:Y:S05]  /*4bb0*/  BRA `(.L_x_91) ;  /* 0x0000000000087947 */ /* 0x000fea0003800000 */
.L_x_89:
[----:B------:R-:W-:Y:S02]  /*4bc0*/  MOV R2, 0x4be0 ;  /* 0x00004be000027802 */ /* 0x000fe40000000f00 */
[----:B---3-5:R-:W-:Y:S05]  /*4bd0*/  CALL.REL.NOINC `($__internal_2_$__cuda_sm10x_tcgen05_guardrail_trap_unallocated_columns_being_dealloced) ;  /* 0x0000004c00047944 */ /* 0x028fea0003c00000 */
.L_x_91:
[----:B------:R-:W-:Y:S01]  /*4be0*/  NOP ;  /* 0x0000000000007918 */ /* 0x000fe20000000000 */
[----:B----4-:R-:W-:Y:S05]  /*4bf0*/  EXIT ;  /* 0x000000000000794d */ /* 0x010fea0003800000 */
.L_x_62:
[----:B------:R-:W-:-:S09]  /*4c00*/  UISETP.NE.OR UP0, UPT, UR22, 0x3, !UP3 ;  /* 0x000000031600788c */ /* 0x000fd2000df05670 */
[----:B------:R-:W-:Y:S05]  /*4c10*/  BRA.U UP0, `(.L_x_92) ;  /* 0x0000000d00fc7547 */ /* 0x000fea000b800000 */
[----:B------:R-:W1:Y:S01]  /*4c20*/  S2UR UR6, SR_CgaCtaId ;  /* 0x00000000000679c3 */ /* 0x000e620000008800 */
[----:B------:R-:W2:Y:S01]  /*4c30*/  LDCU UR33, c[0x0][0x370] ;  /* 0x00006e00ff2177ac */ /* 0x000ea20008000800 */
[----:B------:R-:W-:Y:S02]  /*4c40*/  HFMA2 R13, -RZ, RZ, 0, 0 ;  /* 0x00000000ff0d7431 */ /* 0x000fe400000001ff */
[----:B------:R-:W-:Y:S01]  /*4c50*/  IMAD.MOV.U32 R15, RZ, RZ, 0x1 ;  /* 0x00000001ff0f7424 */ /* 0x000fe200078e00ff */
[----:B------:R-:W-:Y:S01]  /*4c60*/  MOV R7, 0x2000 ;  /* 0x0000200000077802 */ /* 0x000fe20000000f00 */
[----:B------:R-:W2:Y:S01]  /*4c70*/  LDCU.128 UR28, c[0x0][0xb10] ;  /* 0x00016200ff1c77ac */ /* 0x000ea20008000c00 */
[----:B------:R-:W-:Y:S01]  /*4c80*/  IMAD.MOV.U32 R14, RZ, RZ, RZ ;  /* 0x000000ffff0e7224 */ /* 0x000fe200078e00ff */
[----:B------:R-:W3:Y:S01]  /*4c90*/  LDC.64 R16, c[0x0][0x348] ;  /* 0x0000d200ff107b82 */ /* 0x000ee20000000a00 */
[----:B------:R-:W4:Y:S01]  /*4ca0*/  LDCU UR27, c[0x0][0x374] ;  /* 0x00006e80ff1b77ac */ /* 0x000f220008000800 */
[----:B------:R-:W4:Y:S06]  /*4cb0*/  LDCU UR15, c[0x0][0xb0c] ;  /* 0x00016180ff0f77ac */ /* 0x000f2c0008000800 */
[----:B------:R-:W3:Y:S01]  /*4cc0*/  LDC.64 R2, c[0x0][0x888] ;  /* 0x00022200ff027b82 */ /* 0x000ee20000000a00 */
[----:B------:R-:W4:Y:S01]  /*4cd0*/  LDCU UR38, c[0x0][0xb20] ;  /* 0x00016400ff2677ac */ /* 0x000f220008000800 */
[----:B------:R-:W4:Y:S06]  /*4ce0*/  LDCU UR4, c[0x0][0xb30] ;  /* 0x00016600ff0477ac */ /* 0x000f2c0008000800 */
[----:B------:R-:W3:Y:S01]  /*4cf0*/  LDC.64 R4, c[0x0][0x890] ;  /* 0x00022400ff047b82 */ /* 0x000ee20000000a00 */
[----:B------:R-:W-:Y:S01]  /*4d00*/  UMOV UR24, 0x400 ;  /* 0x0000040000187882 */ /* 0x000fe20000000000 */
[----:B------:R-:W-:-:S02]  /*4d10*/  UPLOP3.LUT UP3, UPT, UPT, UPT, UPT, 0x40, 0x4 ;  /* 0x000000000004789c */ /* 0x000fc40003f6e870 */
[----:B-1----:R-:W-:Y:S02]  /*4d20*/  ULEA UR24, UR6, UR24, 0x18 ;  /* 0x0000001806187291 */ /* 0x002fe4000f8ec0ff */
[----:B--2---:R-:W-:Y:S02]  /*4d30*/  UIMAD.WIDE.U32 UR6, UR33, UR28, URZ ;  /* 0x0000001c210672a5 */ /* 0x004fe4000f8e00ff */
[----:B----4-:R-:W-:Y:S02]  /*4d40*/  UIMAD.WIDE.U32 UR8, UR27, UR31, URZ ;  /* 0x0000001f1b0872a5 */ /* 0x010fe4000f8e00ff */
[----:B------:R-:W-:Y:S02]  /*4d50*/  UISETP.GE.AND UP0, UPT, UR40, 0x1, UPT ;  /* 0x000000012800788c */ /* 0x000fe4000bf06270 */
[----:B------:R-:W-:Y:S01]  /*4d60*/  UISETP.NE.AND UP4, UPT, UR40, 0x1, UPT ;  /* 0x000000012800788c */ /* 0x000fe2000bf85270 */
[----:B------:R-:W-:Y:S02]  /*4d70*/  UMOV UR6, UR7 ;  /* 0x0000000700067c82 */ /* 0x000fe40008000000 */
[----:B------:R-:W-:Y:S01]  /*4d80*/  UMOV UR34, UR9 ;  /* 0x0000000900227c82 */ /* 0x000fe20008000000 */
[----:B------:R-:W1:Y:S01]  /*4d90*/  LDCU.64 UR16, c[0x0][0xb28] ;  /* 0x00016500ff1077ac */ /* 0x000e620008000a00 */
[----:B------:R-:W-:-:S02]  /*4da0*/  UISETP.NE.AND UP6, UPT, UR15, 0x1, UPT ;  /* 0x000000010f00788c */ /* 0x000fc4000bfc5270 */
[----:B------:R-:W-:Y:S02]  /*4db0*/  UISETP.NE.AND UP5, UPT, UR30, 0x1, UPT ;  /* 0x000000011e00788c */ /* 0x000fe4000bfa5270 */
[----:B------:R-:W-:Y:S02]  /*4dc0*/  USHF.R.U32.HI UR35, URZ, UR29, UR6 ;  /* 0x0000001dff237299 */ /* 0x000fe40008011606 */
[----:B------:R-:W-:Y:S02]  /*4dd0*/  USHF.R.U32.HI UR34, URZ, UR38, UR34 ;  /* 0x00000026ff227299 */ /* 0x000fe40008011622 */
[----:B------:R-:W-:Y:S01]  /*4de0*/  UISETP.NE.AND UP2, UPT, UR4, 0x1, UPT ;  /* 0x000000010400788c */ /* 0x000fe2000bf45270 */
[----:B------:R-:W-:-:S10]  /*4df0*/  UMOV UR12, URZ ;  /* 0x000000ff000c7c82 */ /* 0x000fd40008000000 */
.L_x_101:
[C---:B------:R-:W-:Y:S02]  /*4e00*/  LEA R12, R14.reuse, UR24, 0x3 ;  /* 0x000000180e0c7c11 */ /* 0x040fe4000f8e18ff */
[----:B------:R-:W-:Y:S02]  /*4e10*/  SHF.L.U32 R9, R13, 0x1f, RZ ;  /* 0x0000001f0d097819 */ /* 0x000fe400000006ff */
[----:B------:R-:W-:Y:S02]  /*4e20*/  LEA R10, R14, UR24, 0x4 ;  /* 0x000000180e0a7c11 */ /* 0x000fe4000f8e20ff */
[----:B------:R-:W2:Y:S02]  /*4e30*/  SYNCS.PHASECHK.TRANS64.TRYWAIT P0, [R12+URZ+0xe0], R9 ;  /* 0x0000e0090c0075a7 */ /* 0x000ea400080011ff */
[----:B--2-4-:R-:W-:Y:S05]  /*4e40*/  @!P0 BRA `(.L_x_93) ;  /* 0x0000004400748947 */ /* 0x014fea0003800000 */
.L_x_182:
[----:B--2---:R-:W2:Y:S01]  /*4e50*/  LDS.128 R8, [R10+0x170] ;  /* 0x000170000a087984 */ /* 0x004ea20000000c00 */
[----:B------:R-:W-:Y:S01]  /*4e60*/  UISETP.GE.AND UP0, UPT, UR40, 0x1, UPT ;  /* 0x000000012800788c */ /* 0x000fe2000bf06270 */
[----:B------:R-:W-:Y:S01]  /*4e70*/  @!PT LDS RZ, [RZ] ;  /* 0x00000000fffff984 */ /* 0x000fe20000000800 */
[----:B------:R-:W-:Y:S01]  /*4e80*/  @!PT LDS RZ, [RZ] ;  /* 0x00000000fffff984 */ /* 0x000fe20000000800 */
[----:B------:R-:W-:Y:S01]  /*4e90*/  @!PT LDS RZ, [RZ] ;  /* 0x00000000fffff984 */ /* 0x000fe20000000800 */
[----:B------:R-:W-:Y:S01]  /*4ea0*/  @!PT LDS RZ, [RZ] ;  /* 0x00000000fffff984 */ /* 0x000fe20000000800 */
[----:B------:R4:W-:Y:S06]  /*4eb0*/  MEMBAR.ALL.CTA ;  /* 0x0000000000007992 */ /* 0x0009ec0000008000 */
[----:B----4-:R-:W4:Y:S01]  /*4ec0*/  FENCE.VIEW.ASYNC.S ;  /* 0x00000000000073c6 */ /* 0x010f220000000000 */
[----:B--2---:R-:W-:Y:S11]  /*4ed0*/  LOP3.LUT P0, RZ, R10, 0x1, RZ, 0xc0, !PT ;  /* 0x000000010aff7812 */ /* 0x004ff6000780c0ff */
[----:B------:R-:W-:Y:S02]  /*4ee0*/  @!UPT UIADD3 URZ, UPT, UPT, URZ, URZ, URZ ;  /* 0x000000fffffff290 */ /* 0x000fe4000fffe0ff */
[----:B----4-:R-:W-:Y:S01]  /*4ef0*/  VOTEU.ANY UP1, P0 ;  /* 0x0000000000ff7886 */ /* 0x010fe20000020100 */
[----:B------:R-:W-:Y:S11]  /*4f00*/  PLOP3.LUT P0, PT, PT, PT, UP1, 0x80, 0x8 ;  /* 0x000000000008781c */ /* 0x000ff60003f0f018 */
[----:B------:R-:W-:Y:S02]  /*4f10*/  @!UPT UIADD3 URZ, UPT, UPT, URZ, URZ, URZ ;  /* 0x000000fffffff290 */ /* 0x000fe4000fffe0ff */
[----:B------:R-:W-:Y:S02]  /*4f20*/  @P0 SHF.R.U32.HI R0, RZ, 0x10, R9 ;  /* 0x00000010ff000819 */ /* 0x000fe40000011609 */
[----:B------:R-:W-:Y:S02]  /*4f30*/  @P0 MOV R6, R8 ;  /* 0x0000000800060202 */ /* 0x000fe40000000f00 */
[----:B------:R-:W-:Y:S01]  /*4f40*/  @P0 R2UR UR4, R0 ;  /* 0x00000000000402ca */ /* 0x000fe200000e0000 */
[----:B------:R-:W-:Y:S01]  /*4f50*/  VIADD R0, R12, 0xf0 ;  /* 0x000000f00c007836 */ /* 0x000fe20000000000 */
[----:B------:R-:W-:Y:S02]  /*4f60*/  @P0 LOP3.LUT R8, R9, 0xffff, RZ, 0xc0, !PT ;  /* 0x0000ffff09080812 */ /* 0x000fe400078ec0ff */
[----:B------:R-:W-:Y:S02]  /*4f70*/  @P0 R2UR UR6, R6 ;  /* 0x00000000060602ca */ /* 0x000fe400000e0000 */
[----:B------:R-:W-:Y:S02]  /*4f80*/  PRMT R0, RZ, 0x654, R0 ;  /* 0x00000654ff007816 */ /* 0x000fe40000000000 */
[----:B------:R-:W-:Y:S02]  /*4f90*/  @P0 R2UR UR5, R8 ;  /* 0x00000000080502ca */ /* 0x000fe400000e0000 */
[----:B------:R2:W-:Y:S03]  /*4fa0*/  SYNCS.ARRIVE.TRANS64.RED.A1T0 RZ, [R0+URZ], RZ ;  /* 0x000000ff00ff79a7 */ /* 0x0005e600081004ff */
[----:B------:R-:W-:Y:S04]  /*4fb0*/  @UP1 UMOV UR25, UR4 ;  /* 0x0000000400191c82 */ /* 0x000fe80008000000 */
[----:B------:R-:W-:Y:S04]  /*4fc0*/  @UP1 UMOV UR14, UR6 ;  /* 0x00000006000e1c82 */ /* 0x000fe80008000000 */
[----:B------:R-:W-:Y:S01]  /*4fd0*/  @UP1 UMOV UR13, UR5 ;  /* 0x00000005000d1c82 */ /* 0x000fe20008000000 */
[----:B------:R-:W-:Y:S05]  /*4fe0*/  BRA.U !UP0, `(.L_x_94) ;  /* 0x0000000108a47547 */ /* 0x000fea000b800000 */
[----:B------:R-:W-:Y:S02]  /*4ff0*/  UIMAD.WIDE.U32 UR8, UR13, UR31, URZ ;  /* 0x0000001f0d0872a5 */ /* 0x000fe4000f8e00ff */
[----:B------:R-:W-:Y:S02]  /*5000*/  UIMAD.WIDE.U32 UR10, UR14, UR28, URZ ;  /* 0x0000001c0e0a72a5 */ /* 0x000fe4000f8e00ff */
[----:B------:R-:W-:Y:S02]  /*5010*/  USEL UR4, UR27, UR34, !UP5 ;  /* 0x000000221b047287 */ /* 0x000fe4000e800000 */
[----:B------:R-:W-:Y:S02]  /*5020*/  USEL UR7, UR33, UR35, !UP6 ;  /* 0x0000002321077287 */ /* 0x000fe4000f000000 */
[----:B-1----:R-:W-:Y:S02]  /*5030*/  UIMAD.WIDE.U32 UR18, UR4, UR16, URZ ;  /* 0x00000010041272a5 */ /* 0x002fe4000f8e00ff */
[----:B------:R-:W-:Y:S01]  /*5040*/  UIMAD.WIDE.U32 UR20, UR7, UR16, URZ ;  /* 0x00000010071472a5 */ /* 0x000fe2000f8e00ff */
[----:B------:R-:W-:Y:S02]  /*5050*/  UMOV UR5, UR9 ;  /* 0x0000000900057c82 */ /* 0x000fe40008000000 */
[----:B------:R-:W-:Y:S03]  /*5060*/  USHF.R.U32.HI UR6, URZ, UR38, UR5 ;  /* 0x00000026ff067299 */ /* 0x000fe60008011605 */
[----:B------:R-:W-:Y:S01]  /*5070*/  UMOV UR5, UR11 ;  /* 0x0000000b00057c82 */ /* 0x000fe20008000000 */
[----:B------:R-:W-:Y:S02]  /*5080*/  USEL UR6, UR13, UR6, !UP5 ;  /* 0x000000060d067287 */ /* 0x000fe4000e800000 */
[----:B------:R-:W-:Y:S02]  /*5090*/  USHF.R.U32.HI UR8, URZ, UR29, UR5 ;  /* 0x0000001dff087299 */ /* 0x000fe40008011605 */
[----:B------:R-:W-:Y:S01]  /*50a0*/  UIMAD.WIDE.U32 UR10, UR6, UR16, URZ ;  /* 0x00000010060a72a5 */ /* 0x000fe2000f8e00ff */
[----:B------:R-:W-:Y:S02]  /*50b0*/  UMOV UR5, UR19 ;  /* 0x0000001300057c82 */ /* 0x000fe40008000000 */
[----:B------:R-:W-:Y:S03]  /*50c0*/  @UP4 USHF.R.U32.HI UR4, URZ, UR17, UR5 ;  /* 0x00000011ff044299 */ /* 0x000fe60008011605 */
[----:B------:R-:W-:Y:S01]  /*50d0*/  UMOV UR5, UR21 ;  /* 0x0000001500057c82 */ /* 0x000fe20008000000 */
[----:B------:R-:W-:Y:S02]  /*50e0*/  UIMAD UR4, UR40, UR4, URZ ;  /* 0x00000004280472a4 */ /* 0x000fe4000f8e02ff */
[----:B------:R-:W-:Y:S02]  /*50f0*/  @UP4 USHF.R.U32.HI UR7, URZ, UR17, UR5 ;  /* 0x00000011ff074299 */ /* 0x000fe40008011605 */
[----:B------:R-:W-:Y:S02]  /*5100*/  USEL UR5, UR14, UR8, !UP6 ;  /* 0x000000080e057287 */ /* 0x000fe4000f000000 */
[----:B------:R-:W-:Y:S02]  /*5110*/  UIMAD UR8, UR40, UR7, URZ ;  /* 0x00000007280872a4 */ /* 0x000fe4000f8e02ff */
[----:B------:R-:W-:Y:S03]  /*5120*/  UISETP.GE.AND UP0, UPT, UR6, UR4, UPT ;  /* 0x000000040600728c */ /* 0x000fe6000bf06270 */
[----:B------:R-:W-:Y:S01]  /*5130*/  UMOV UR4, UR11 ;  /* 0x0000000b00047c82 */ /* 0x000fe20008000000 */
[----:B------:R-:W-:Y:S02]  /*5140*/  UISETP.GE.OR UP0, UPT, UR5, UR8, UP0 ;  /* 0x000000080500728c */ /* 0x000fe40008706670 */
[----:B------:R-:W-:Y:S02]  /*5150*/  USHF.R.U32.HI UR4, URZ, UR17, UR4 ;  /* 0x00000011ff047299 */ /* 0x000fe40008011604 */
[----:B------:R-:W-:Y:S02]  /*5160*/  UIMAD.WIDE.U32 UR8, UR5, UR16, URZ ;  /* 0x00000010050872a5 */ /* 0x000fe4000f8e00ff */
[----:B------:R-:W-:Y:S04]  /*5170*/  USEL UR10, UR6, UR4, !UP4 ;  /* 0x00000004060a7287 */ /* 0x000fe8000e000000 */
[----:B------:R-:W-:Y:S01]  /*5180*/  UIADD3 UR11, UPT, UPT, -UR10, URZ, URZ ;  /* 0x000000ff0a0b7290 */ /* 0x000fe2000fffe1ff */
[----:B------:R-:W-:Y:S02]  /*5190*/  @!UP0 UMOV UR4, UR9 ;  /* 0x0000000900048c82 */ /* 0x000fe40008000000 */
[----:B------:R-:W-:Y:S02]  /*51a0*/  @!UP0 USHF.R.U32.HI UR4, URZ, UR17, UR4 ;  /* 0x00000011ff048299 */ /* 0x000fe40008011604 */
[----:B------:R-:W-:Y:S02]  /*51b0*/  UIMAD UR8, UR40, UR11, UR6 ;  /* 0x0000000b280872a4 */ /* 0x000fe4000f8e0206 */
[----:B------:R-:W-:Y:S04]  /*51c0*/  @!UP0 USEL UR4, UR5, UR4, !UP4 ;  /* 0x0000000405048287 */ /* 0x000fe8000e000000 */
[----:B------:R-:W-:Y:S02]  /*51d0*/  @!UP0 UIMAD UR8, UR7, UR8, UR4 ;  /* 0x00000008070882a4 */ /* 0x000fe4000f8e0204 */
[----:B------:R-:W-:Y:S02]  /*51e0*/  @!UP0 UIADD3 UR9, UPT, UPT, UR10, -UR4, URZ ;  /* 0x800000040a098290 */ /* 0x000fe4000fffe0ff */
[----:B------:R-:W-:Y:S02]  /*51f0*/  UIADD3 UR4, UPT, UPT, -UR5, URZ, URZ ;  /* 0x000000ff05047290 */ /* 0x000fe4000fffe1ff */
[----:B------:R-:W-:Y:S02]  /*5200*/  UIADD3 UR7, UPT, UPT, -UR6, URZ, URZ ;  /* 0x000000ff06077290 */ /* 0x000fe4000fffe1ff */
[----:B------:R-:W-:Y:S02]  /*5210*/  @!UP0 UIMAD UR6, UR9, UR40, UR5 ;  /* 0x00000028090682a4 */ /* 0x000fe4000f8e0205 */
[----:B------:R-:W-:Y:S02]  /*5220*/  UIMAD UR14, UR15, UR4, UR14 ;  /* 0x000000040f0e72a4 */ /* 0x000fe4000f8e020e */
[----:B------:R-:W-:Y:S01]  /*5230*/  UIMAD UR13, UR30, UR7, UR13 ;  /* 0x000000071e0d72a4 */ /* 0x000fe2000f8e020d */
[----:B------:R-:W-:Y:S02]  /*5240*/  @!UP0 UMOV UR5, UR8 ;  /* 0x0000000800058c82 */ /* 0x000fe40008000000 */
[----:B------:R-:W-:Y:S02]  /*5250*/  UIMAD UR14, UR5, UR15, UR14 ;  /* 0x0000000f050e72a4 */ /* 0x000fe4000f8e020e */
[----:B------:R-:W-:Y:S11]  /*5260*/  UIMAD UR13, UR6, UR30, UR13 ;  /* 0x0000001e060d72a4 */ /* 0x000ff6000f8e020d */
[----:B------:R-:W-:Y:S01]  /*5270*/  @!UPT UIADD3 URZ, UPT, UPT, URZ, URZ, URZ ;  /* 0x000000fffffff290 */ /* 0x000fe2000fffe0ff */
.L_x_94:
[----:B------:R-:W4:Y:S01]  /*5280*/  @!UP2 LDCU.128 UR20, c[0x0][0xb10] ;  /* 0x00016200ff14a7ac */ /* 0x000f220008000c00 */
[C---:B---3--:R-:W-:Y:S02]  /*5290*/  ISETP.NE.U32.AND P1, PT, R4.reuse, RZ, PT ;  /* 0x000000ff0400720c */ /* 0x048fe40003f25070 */
[----:B------:R-:W-:Y:S02]  /*52a0*/  ISETP.NE.U32.AND P0, PT, R4, RZ, PT ;  /* 0x000000ff0400720c */ /* 0x000fe40003f05070 */
[C---:B------:R-:W-:Y:S02]  /*52b0*/  ISETP.NE.AND.EX P1, PT, R5.reuse, RZ, PT, P1 ;  /* 0x000000ff0500720c */ /* 0x040fe40003f25310 */
[----:B------:R-:W-:Y:S01]  /*52c0*/  ISETP.NE.AND.EX P0, PT, R5, RZ, PT, P0 ;  /* 0x000000ff0500720c */ /* 0x000fe20003f05300 */
[----:B------:R-:W3:Y:S01]  /*52d0*/  @!UP2 LDCU UR5, c[0x0][0xb0c] ;  /* 0x00016180ff05a7ac */ /* 0x000ee20008000800 */
[----:B------:R-:W-:Y:S02]  /*52e0*/  USHF.L.U32 UR11, UR26, 0x7, URZ ;  /* 0x000000071a0b7899 */ /* 0x000fe400080006ff */
[----:B------:R-:W-:Y:S02]  /*52f0*/  USHF.L.U32 UR10, UR32, 0x6, URZ ;  /* 0x00000006200a7899 */ /* 0x000fe400080006ff */
[----:B----4-:R-:W-:Y:S07]  /*5300*/  UIMAD.WIDE.U32 UR6, UR14, UR20, URZ ;  /* 0x000000140e0672a5 */ /* 0x010fee000f8e00ff */
[----:B------:R-:W-:Y:S01]  /*5310*/  @!UP2 UMOV UR4, UR7 ;  /* 0x000000070004ac82 */ /* 0x000fe20008000000 */
[----:B---3--:R-:W-:Y:S02]  /*5320*/  @!UP2 UISETP.NE.AND UP0, UPT, UR5, 0x1, UPT ;  /* 0x000000010500a88c */ /* 0x008fe4000bf05270 */
[----:B------:R-:W-:Y:S02]  /*5330*/  @!UP2 USHF.R.U32.HI UR4, URZ, UR21, UR4 ;  /* 0x00000015ff04a299 */ /* 0x000fe40008011604 */
[----:B------:R-:W-:Y:S02]  /*5340*/  UIMAD.WIDE.U32 UR6, UR13, UR23, URZ ;  /* 0x000000170d0672a5 */ /* 0x000fe4000f8e00ff */
[----:B------:R-:W-:Y:S02]  /*5350*/  @!UP2 USEL UR8, UR14, UR4, !UP0 ;  /* 0x000000040e08a287 */ /* 0x000fe4000c000000 */
[----:B------:R-:W-:Y:S03]  /*5360*/  @!UP2 UISETP.NE.AND UP0, UPT, UR22, 0x1, UPT ;  /* 0x000000011600a88c */ /* 0x000fe6000bf05270 */
[----:B------:R-:W-:Y:S02]  /*5370*/  @!UP2 UMOV UR6, UR7 ;  /* 0x000000070006ac82 */ /* 0x000fe40008000000 */
[----:B------:R-:W3:Y:S02]  /*5380*/  @!UP2 LDCU UR4, c[0x0][0xb20] ;  /* 0x00016400ff04a7ac */ /* 0x000ee40008000800 */
[----:B---3--:R-:W-:Y:S04]  /*5390*/  @!UP2 USHF.R.U32.HI UR6, URZ, UR4, UR6 ;  /* 0x00000004ff06a299 */ /* 0x008fe80008011606 */
[----:B------:R-:W-:Y:S04]  /*53a0*/  @!UP2 USEL UR6, UR13, UR6, !UP0 ;  /* 0x000000060d06a287 */ /* 0x000fe8000c000000 */
[----:B------:R-:W-:Y:S02]  /*53b0*/  @!UP2 UIADD3 UR4, UPT, UPT, -UR8, UR6, URZ ;  /* 0x000000060804a290 */ /* 0x000fe4000fffe1ff */
[----:B------:R-:W-:Y:S02]  /*53c0*/  @!UP2 UIADD3 UR6, UPT, UPT, UR8, -UR6, URZ ;  /* 0x800000060806a290 */ /* 0x000fe4000fffe0ff */
[----:B------:R-:W-:Y:S02]  /*53d0*/  @!UP2 UIMAD UR14, UR4, UR5, UR14 ;  /* 0x00000005040ea2a4 */ /* 0x000fe4000f8e020e */
[----:B------:R-:W-:Y:S01]  /*53e0*/  @!UP2 UIMAD UR13, UR6, UR22, UR13 ;  /* 0x00000016060da2a4 */ /* 0x000fe2000f8e020d */
[----:B------:R-:W-:Y:S11]  /*53f0*/  BRA.U UP3, `(.L_x_95) ;  /* 0x0000000103107547 */ /* 0x000ff6000b800000 */
[----:B--2---:R-:W-:Y:S04]  /*5400*/  MOV R0, UR37 ;  /* 0x0000002500007c02 */ /* 0x004fe80008000f00 */
[----:B------:R-:W-:Y:S04]  /*5410*/  SHF.L.U32 R9, R0, 0x1f, RZ ;  /* 0x0000001f00097819 */ /* 0x000fe800000006ff */
[----:B------:R-:W2:Y:S02]  /*5420*/  SYNCS.PHASECHK.TRANS64.TRYWAIT P2, [UR24+0xd8], R9 ;  /* 0x0000d809ff0075a7 */ /* 0x000ea40008041118 */
[----:B--2---:R-:W-:Y:S05]  /*5430*/  @!P2 BRA `(.L_x_96) ;  /* 0x00000040000ca947 */ /* 0x004fea0003800000 */
.L_x_95:
[----:B------:R-:W-:Y:S05]  /*5440*/  @!P1 BRA `(.L_x_97) ;  /* 0x0000000000309947 */ /* 0x000fea0003800000 */
[----:B------:R-:W-:Y:S01]  /*5450*/  ISETP.NE.U32.AND P1, PT, R2, RZ, PT ;  /* 0x000000ff0200720c */ /* 0x000fe20003f25070 */
[----:B------:R-:W3:Y:S01]  /*5460*/  LDCU.64 UR4, c[0x0][0x358] ;  /* 0x00006b00ff0477ac */ /* 0x000ee20008000a00 */
[----:B------:R-:W-:Y:S02]  /*5470*/  IMAD.MOV.U32 R88, RZ, RZ, 0x1 ;  /* 0x00000001ff587424 */ /* 0x000fe400078e00ff */
[----:B------:R-:W-:Y:S11]  /*5480*/  ISETP.NE.AND.EX P1, PT, R3, RZ, PT, P1 ;  /* 0x000000ff0300720c */ /* 0x000ff60003f25310 */
[----:B------:R-:W-:Y:S02]  /*5490*/  @!UPT UIADD3 URZ, UPT, UPT, URZ, URZ, URZ ;  /* 0x000000fffffff290 */ /* 0x000fe4000fffe0ff */
[----:B--2---:R-:W2:Y:S01]  /*54a0*/  @P1 LDC.64 R8, c[0x0][0x888] ;  /* 0x00022200ff081b82 */ /* 0x004ea20000000a00 */
[----:B------:R-:W-:Y:S04]  /*54b0*/  @P1 IMAD R0, R4, UR36, RZ ;  /* 0x0000002404001c24 */ /* 0x000fe8000f8e02ff */
[----:B--2---:R-:W-:Y:S04]  /*54c0*/  @P1 IMAD.WIDE R8, R0, 0x4, R8 ;  /* 0x0000000400081825 */ /* 0x004fe800078e0208 */
[----:B------:R-:W-:Y:S01]  /*54d0*/  HFMA2 R0, -RZ, RZ, 0, 5.9604644775390625e-08 ;  /* 0x00000001ff007431 */ /* 0x000fe200000001ff */
[----:B---3-5:R3:W5:Y:S04]  /*54e0*/  @P1 LDG.E R41, desc[UR4][R8.64] ;  /* 0x0000000408291981 */ /* 0x028768000c1e1900 */
[----:B------:R-:W-:Y:S01]  /*54f0*/  @!P1 PRMT R88, R0, 0x7610, R88 ;  /* 0x0000761000589816 */ /* 0x000fe20000000058 */
[----:B---3--:R-:W4:Y:S06]  /*5500*/  @!P1 LDC R41, c[0x0][0x880] ;  /* 0x00022000ff299b82 */ /* 0x008f2c0000000800 */
.L_x_97:
[----:B----45:R-:W-:Y:S01]  /*5510*/  @!P0 FSETP.EQ.AND P1, PT, R41, RZ, PT ;  /* 0x000000ff2900820b */ /* 0x030fe20003f22000 */
[----:B------:R-:W-:Y:S01]  /*5520*/  @!UPT UIADD3 URZ, UPT, UPT, URZ, URZ, URZ ;  /* 0x000000fffffff290 */ /* 0x000fe2000fffe0ff */
[----:B------:R-:W-:Y:S11]  /*5530*/  @!P0 BRA `(.L_x_98) ;  /* 0x0000000000188947 */ /* 0x000ff60003800000 */
[----:B------:R-:W-:Y:S02]  /*5540*/  LOP3.LUT P0, RZ, R88, 0xff, RZ, 0xc0, !PT ;  /* 0x000000ff58ff7812 */ /* 0x000fe4000780c0ff */
[----:B------:R-:W-:Y:S04]  /*5550*/  ISETP.NE.U32.AND P1, PT, R2, RZ, PT ;  /* 0x000000ff0200720c */ /* 0x000fe80003f25070 */
[----:B------:R-:W-:Y:S04]  /*5560*/  ISETP.NE.AND.EX P1, PT, R3, RZ, PT, P1 ;  /* 0x000000ff0300720c */ /* 0x000fe80003f25310 */
[----:B------:R-:W-:Y:S03]  /*5570*/  PLOP3.LUT P1, PT, P1, PT, PT, 0x8, 0x80 ;  /* 0x000000000080781c */ /* 0x000fe60000f2e170 */
[----:B------:R-:W-:Y:S11]  /*5580*/  @P0 FSETP.EQ.AND P1, PT, R41, RZ, PT ;  /* 0x000000ff2900020b */ /* 0x000ff60003f22000 */
[----:B------:R-:W-:Y:S02]  /*5590*/  @!UPT UIADD3 URZ, UPT, UPT, URZ, URZ, URZ ;  /* 0x000000fffffff290 */ /* 0x000fe4000fffe0ff */
.L_x_98:
[----:B------:R-:W-:Y:S01]  /*55a0*/  ULEA UR4, UR12, UR24, 0x3 ;  /* 0x000000180c047291 */ /* 0x000fe2000f8e18ff */
[----:B--2---:R-:W-:Y:S02]  /*55b0*/  SHF.L.U32 R9, R15, 0x1f, RZ ;  /* 0x0000001f0f097819 */ /* 0x004fe400000006ff */
[----:B------:R-:W-:Y:S04]  /*55c0*/  ELECT P0, URZ, PT ;  /* 0x0000000000ff782f */ /* 0x000fe80003800000 */
[----:B------:R-:W-:Y:S02]  /*55d0*/  PLOP3.LUT P1, PT, P1, P0, PT, 0xf2, 0x2f ;  /* 0x00000000002f781c */ /* 0x000fe40000f21e72 */
[----:B------:R-:W2:Y:S11]  /*55e0*/  SYNCS.PHASECHK.TRANS64.TRYWAIT P2, [UR4+0xb8], R9 ;  /* 0x0000b809ff0075a7 */ /* 0x000eb60008041104 */
[----:B------:R-:W-:Y:S05]  /*55f0*/  @!P1 IADD3 R8, P0, PT, R16, 0x580, RZ ;  /* 0x0000058010089810 */ /* 0x000fea0007f1e0ff */
[----:B------:R-:W-:Y:S01]  /*5600*/  @!P1 IMAD.X R6, RZ, RZ, R17, P0 ;  /* 0x000000ffff069224 */ /* 0x000fe200000e0611 */
[----:B--2---:R-:W-:Y:S07]  /*5610*/  @!P2 BRA `(.L_x_99) ;  /* 0x0000003c00aca947 */ /* 0x004fee0003800000 */
.L_x_185:
[----:B------:R-:W3:Y:S01]  /*5620*/  S2UR UR20, SR_CgaCtaId ;  /* 0x00000000001479c3 */ /* 0x000ee20000008800 */
[----:B------:R-:W-:Y:S01]  /*5630*/  @!P1 R2UR UR7, R6 ;  /* 0x00000000060792ca */ /* 0x000fe200000e0000 */
[----:B------:R-:W-:Y:S01]  /*5640*/  UIADD3 UR5, UPT, UPT, UR12, 0x1, URZ ;  /* 0x000000010c057890 */ /* 0x000fe2000fffe0ff */
[----:B------:R-:W-:Y:S01]  /*5650*/  @!P1 R2UR UR6, R8 ;  /* 0x00000000080692ca */ /* 0x000fe200000e0000 */
[----:B------:R-:W-:Y:S01]  /*5660*/  UIADD3 UR9, UPT, UPT, UR4, 0xa0, URZ ;  /* 0x000000a004097890 */ /* 0x000fe2000fffe0ff */
[----:B------:R-:W-:Y:S01]  /*5670*/  @!P1 IMAD.MOV.U32 R6, RZ, RZ, 0x2000 ;  /* 0x00002000ff069424 */ /* 0x000fe200078e00ff */
[----:B------:R-:W-:Y:S01]  /*5680*/  UISETP.NE.AND UP0, UPT, UR5, 0x3, UPT ;  /* 0x000000030500788c */ /* 0x000fe2000bf05270 */
[----:B------:R-:W-:Y:S01]  /*5690*/  VIADD R14, R14, 0x1 ;  /* 0x000000010e0e7836 */ /* 0x000fe20000000000 */
[----:B------:R-:W-:Y:S01]  /*56a0*/  UMOV UR22, 0x0 ;  /* 0x0000000000167882 */ /* 0x000fe20000000000 */
[----:B------:R-:W-:Y:S05]  /*56b0*/  UMOV UR23, 0x10000000 ;  /* 0x1000000000177882 */ /* 0x000fea0000000000 */
[----:B--2---:R-:W-:Y:S01]  /*56c0*/  IMAD.U32 R9, RZ, RZ, UR7 ;  /* 0x00000007ff097e24 */ /* 0x004fe2000f8e00ff */
[----:B------:R-:W-:Y:S01]  /*56d0*/  USEL UR7, URZ, 0x1, UP0 ;  /* 0x00000001ff077887 */ /* 0x000fe20008000000 */
[----:B------:R-:W-:Y:S01]  /*56e0*/  IMAD.U32 R8, RZ, RZ, UR6 ;  /* 0x00000006ff087e24 */ /* 0x000fe2000f8e00ff */
[----:B------:R-:W-:Y:S02]  /*56f0*/  USEL UR6, UR5, URZ, UP0 ;  /* 0x000000ff05067287 */ /* 0x000fe40008000000 */
[----:B------:R-:W-:Y:S01]  /*5700*/  VOTEU.ALL UP0, P1 ;  /* 0x0000000000ff7886 */ /* 0x000fe20000800000 */
[----:B------:R-:W-:Y:S02]  /*5710*/  @!P1 R2UR UR19, R9 ;  /* 0x00000000091392ca */ /* 0x000fe400000e0000 */
[----:B------:R-:W-:Y:S02]  /*5720*/  @!P1 R2UR UR18, R8 ;  /* 0x00000000081292ca */ /* 0x000fe400000e0000 */
[----:B------:R-:W-:Y:S01]  /*5730*/  @!UP0 ULEA UR5, UR12, UR24, 0xd ;  /* 0x000000180c058291 */ /* 0x000fe2000f8e68ff */
[----:B------:R-:W-:Y:S01]  /*5740*/  LOP3.LUT R15, R15, UR7, RZ, 0x3c, !PT ;  /* 0x000000070f0f7c12 */ /* 0x000fe2000f8e3cff */
[----:B---3--:R-:W-:Y:S02]  /*5750*/  UPRMT UR20, UR20, 0x654, UR9 ;  /* 0x0000065414147896 */ /* 0x008fe40008000009 */
[----:B------:R-:W-:Y:S01]  /*5760*/  @!UP0 UIADD3 UR8, UPT, UPT, UR5, 0x200, URZ ;  /* 0x0000020005088890 */ /* 0x000fe2000fffe0ff */
[----:B------:R-:W-:Y:S01]  /*5770*/  SHF.L.U32 R0, R15, 0x1f, RZ ;  /* 0x0000001f0f007819 */ /* 0x000fe200000006ff */
[----:B------:R-:W-:Y:S01]  /*5780*/  VOTEU.ALL UP0, P1 ;  /* 0x0000000000ff7886 */ /* 0x000fe20000800000 */
[----:B------:R-:W-:Y:S01]  /*5790*/  UMOV UR12, UR36 ;  /* 0x00000024000c7c82 */ /* 0x000fe20008000000 */
[----:B------:R-:W-:Y:S05]  /*57a0*/  ULEA UR5, UR6, UR24, 0x3 ;  /* 0x0000001806057291 */ /* 0x000fea000f8e18ff */
[----:B------:R2:W-:Y:S01]  /*57b0*/  @!UP0 UTMALDG.3D [UR8], [UR18], desc[UR22] ;  /* 0x00001608120085b4 */ /* 0x0005e20008011000 */
[----:B------:R2:W-:Y:S01]  /*57c0*/  @!P1 SYNCS.ARRIVE.TRANS64.RED.A0TR RZ, [UR4+0xa0], R6 ;  /* 0x0000a006ffff99a7 */ /* 0x0005e20008300404 */
[----:B------:R-:W-:Y:S02]  /*57d0*/  SYNCS.ARRIVE.TRANS64.RED.A1T0 RZ, [UR20], RZ ;  /* 0x000000ffffff79a7 */ /* 0x000fe40008100414 */
[----:B------:R-:W3:Y:S02]  /*57e0*/  SYNCS.PHASECHK.TRANS64.TRYWAIT P0, [UR5+0xb8], R0 ;  /* 0x0000b800ff0075a7 */ /* 0x000ee40008001105 */
[----:B--23--:R-:W-:Y:S05]  /*57f0*/  @!P0 BRA `(.L_x_100) ;  /* 0x0000003c004c8947 */ /* 0x00cfea0003800000 */
.L_x_187:
[----:B------:R-:W3:Y:S01]  /*5800*/  S2UR UR12, SR_CgaCtaId ;  /* 0x00000000000c79c3 */ /* 0x000ee20000008800 */
[----:B------:R-:W-:Y:S01]  /*5810*/  UIADD3 UR9, UPT, UPT, UR5, 0xa0, URZ ;  /* 0x000000a005097890 */ /* 0x000fe2000fffe0ff */
[----:B------:R-:W-:Y:S01]  /*5820*/  @!P1 IADD3 R6, P0, PT, R16, 0x580, RZ ;  /* 0x0000058010069810 */ /* 0x000fe20007f1e0ff */
[----:B------:R-:W-:Y:S01]  /*5830*/  UPLOP3.LUT UP3, UPT, UPT, UPT, UPT, 0x80, 0x8 ;  /* 0x000000000008789c */ /* 0x000fe20003f6f070 */
[----:B------:R-:W-:Y:S01]  /*5840*/  R2UR UR23, R90 ;  /* 0x000000005a1772ca */ /* 0x000fe200000e0000 */
[----:B------:R-:W-:Y:S01]  /*5850*/  UMOV UR20, 0x0 ;  /* 0x0000000000147882 */ /* 0x000fe20000000000 */
[----:B------:R-:W-:Y:S01]  /*5860*/  @!P1 R2UR UR7, R6 ;  /* 0x00000000060792ca */ /* 0x000fe200000e0000 */
[----:B--2---:R-:W-:Y:S01]  /*5870*/  @!P1 IMAD.X R0, RZ, RZ, R17, P0 ;  /* 0x000000ffff009224 */ /* 0x004fe200000e0611 */
[----:B------:R-:W-:Y:S01]  /*5880*/  UMOV UR21, 0x10000000 ;  /* 0x1000000000157882 */ /* 0x000fe20000000000 */
[----:B------:R-:W-:Y:S01]  /*5890*/  VOTEU.ALL UP0, P1 ;  /* 0x0000000000ff7886 */ /* 0x000fe20000800000 */
[----:B------:R-:W-:Y:S02]  /*58a0*/  R2UR UR22, R91 ;  /* 0x000000005b1672ca */ /* 0x000fe400000e0000 */
[----:B------:R-:W-:Y:S02]  /*58b0*/  @!P1 R2UR UR4, R0 ;  /* 0x00000000000492ca */ /* 0x000fe400000e0000 */
[----:B------:R-:W-:Y:S01]  /*58c0*/  @!UP0 UIADD3 UR10, UPT, UPT, UR10, 0x20, URZ ;  /* 0x000000200a0a8890 */ /* 0x000fe2000fffe0ff */
[C---:B------:R-:W-:Y:S02]  /*58d0*/  ISETP.NE.AND P0, PT, R14.reuse, 0x2, PT ;  /* 0x000000020e00780c */ /* 0x040fe40003f05270 */
[----:B------:R-:W-:Y:S02]  /*58e0*/  UIADD3 UR32, UPT, UPT, UR13, UR23, URZ ;  /* 0x000000170d207290 */ /* 0x000fe4000fffe0ff */
[----:B------:R-:W-:Y:S01]  /*58f0*/  IMAD.U32 R8, RZ, RZ, UR7 ;  /* 0x00000007ff087e24 */ /* 0x000fe2000f8e00ff */
[----:B------:R-:W-:Y:S02]  /*5900*/  SEL R0, RZ, 0x1, P0 ;  /* 0x00000001ff007807 */ /* 0x000fe40000000000 */
[----:B------:R-:W-:Y:S01]  /*5910*/  SEL R14, R14, RZ, P0 ;  /* 0x000000ff0e0e7207 */ /* 0x000fe20000000000 */
[----:B------:R-:W-:Y:S01]  /*5920*/  UIADD3 UR26, UPT, UPT, UR14, UR22, URZ ;  /* 0x000000160e1a7290 */ /* 0x000fe2000fffe0ff */
[----:B------:R-:W-:Y:S01]  /*5930*/  @!P1 R2UR UR18, R8 ;  /* 0x00000000081292ca */ /* 0x000fe200000e0000 */
[----:B------:R-:W-:Y:S01]  /*5940*/  IMAD.U32 R9, RZ, RZ, UR4 ;  /* 0x00000004ff097e24 */ /* 0x000fe2000f8e00ff */
[----:B------:R-:W-:Y:S01]  /*5950*/  @!UP0 ULEA UR4, UR6, UR24, 0xd ;  /* 0x0000001806048291 */ /* 0x000fe2000f8e68ff */
[----:B------:R-:W-:Y:S03]  /*5960*/  LOP3.LUT R13, R13, R0, RZ, 0x3c, !PT ;  /* 0x000000000d0d7212 */ /* 0x000fe600078e3cff */
[----:B------:R-:W-:Y:S01]  /*5970*/  @!P1 R2UR UR19, R9 ;  /* 0x00000000091392ca */ /* 0x000fe200000e0000 */
[----:B------:R-:W-:Y:S02]  /*5980*/  @!UP0 UIADD3 UR8, UPT, UPT, UR4, 0x200, URZ ;  /* 0x0000020004088890 */ /* 0x000fe4000fffe0ff */
[----:B---3--:R-:W-:Y:S01]  /*5990*/  UPRMT UR4, UR12, 0x654, UR9 ;  /* 0x000006540c047896 */ /* 0x008fe20008000009 */
[----:B------:R-:W-:Y:S02]  /*59a0*/  VOTEU.ALL UP0, P1 ;  /* 0x0000000000ff7886 */ /* 0x000fe40000800000 */
[----:B------:R-:W-:Y:S01]  /*59b0*/  UMOV UR12, UR36 ;  /* 0x00000024000c7c82 */ /* 0x000fe20008000000 */
[----:B------:R-:W-:Y:S06]  /*59c0*/  UMOV UR36, UR25 ;  /* 0x0000001900247c82 */ /* 0x000fec0008000000 */
[----:B------:R2:W-:Y:S01]  /*59d0*/  @!UP0 UTMALDG.3D [UR8], [UR18], desc[UR20] ;  /* 0x00001408120085b4 */ /* 0x0005e20008011000 */
[----:B------:R4:W-:Y:S01]  /*59e0*/  @!P1 SYNCS.ARRIVE.TRANS64.RED.A0TR RZ, [UR5+0xa0], R7 ;  /* 0x0000a007ffff99a7 */ /* 0x0009e20008300405 */
[----:B------:R-:W-:Y:S01]  /*59f0*/  SYNCS.ARRIVE.TRANS64.RED.A1T0 RZ, [UR4], RZ ;  /* 0x000000ffffff79a7 */ /* 0x000fe20008100404 */
[----:B------:R-:W-:Y:S04]  /*5a00*/  UIADD3 UR4, UPT, UPT, UR6, 0x1, URZ ;  /* 0x0000000106047890 */ /* 0x000fe8000fffe0ff */
[----:B------:R-:W-:Y:S04]  /*5a10*/  UISETP.NE.AND UP0, UPT, UR4, 0x3, UPT ;  /* 0x000000030400788c */ /* 0x000fe8000bf05270 */
[----:B------:R-:W-:Y:S06]  /*5a20*/  USEL UR5, URZ, 0x1, UP0 ;  /* 0x00000001ff057887 */ /* 0x000fec0008000000 */
[----:B------:R-:W-:Y:S01]  /*5a30*/  LOP3.LUT R15, R15, UR5, RZ, 0x3c, !PT ;  /* 0x000000050f0f7c12 */ /* 0x000fe2000f8e3cff */
[----:B--2---:R-:W-:Y:S01]  /*5a40*/  USEL UR12, UR4, URZ, UP0 ;  /* 0x000000ff040c7287 */ /* 0x004fe20008000000 */
[----:B------:R-:W-:Y:S11]  /*5a50*/  BRA.U UP1, `(.L_x_101) ;  /* 0xfffffff101e87547 */ /* 0x000ff6000b83ffff */
[----:B------:R-:W-:Y:S01]  /*5a60*/  UIADD3 UR24, UPT, UPT, UR24, 0xb8, URZ ;  /* 0x000000b818187890 */ /* 0x000fe2000fffe0ff */
[----:B------:R-:W-:-:S03]  /*5a70*/  SHF.L.U32 R3, R15, 0x1f, RZ ;  /* 0x0000001f0f037819 */ /* 0x000fc600000006ff */
[----:B------:R-:W-:-:S09]  /*5a80*/  ULEA UR4, UR12, UR24, 0x3 ;  /* 0x000000180c047291 */ /* 0x000fd2000f8e18ff */
[----:B------:R-:W2:Y:S02]  /*5a90*/  SYNCS.PHASECHK.TRANS64.TRYWAIT P0, [UR4], R3 ;  /* 0x00000003ff0075a7 */ /* 0x000ea40008001104 */
[----:B--2---:R-:W-:Y:S05]  /*5aa0*/  @!P0 BRA `(.L_x_102) ;  /* 0x0000003800b88947 */ /* 0x004fea0003800000 */
.L_x_189:
[----:B------:R-:W-:-:S04]  /*5ab0*/  UIADD3 UR4, UPT, UPT, UR12, 0x1, URZ ;  /* 0x000000010c047890 */ /* 0x000fc8000fffe0ff */
[----:B------:R-:W-:-:S04]  /*5ac0*/  UISETP.NE.AND UP0, UPT, UR4, 0x3, UPT ;  /* 0x000000030400788c */ /* 0x000fc8000bf05270 */
[----:B------:R-:W-:Y:S02]  /*5ad0*/  USEL UR6, URZ, 0x1, UP0 ;  /* 0x00000001ff067887 */ /* 0x000fe40008000000 */
[----:B------:R-:W-:-:S04]  /*5ae0*/  USEL UR4, UR4, URZ, UP0 ;  /* 0x000000ff04047287 */ /* 0x000fc80008000000 */
[----:B------:R-:W-:Y:S01]  /*5af0*/  ULEA UR5, UR4, UR24, 0x3 ;  /* 0x0000001804057291 */ /* 0x000fe2000f8e18ff */
[----:B------:R-:W-:-:S04]  /*5b00*/  LOP3.LUT R15, R15, UR6, RZ, 0x3c, !PT ;  /* 0x000000060f0f7c12 */ /* 0x000fc8000f8e3cff */
[----:B--2---:R-:W-:-:S04]  /*5b10*/  SHF.L.U32 R3, R15, 0x1f, RZ ;  /* 0x0000001f0f037819 */ /* 0x004fc800000006ff */
[----:B------:R-:W2:Y:S02]  /*5b20*/  SYNCS.PHASECHK.TRANS64.TRYWAIT P0, [UR5], R3 ;  /* 0x00000003ff0075a7 */ /* 0x000ea40008001105 */
[----:B--2---:R-:W-:Y:S05]  /*5b30*/  @!P0 BRA `(.L_x_103) ;  /* 0x0000003800ac8947 */ /* 0x004fea0003800000 */
.L_x_191:
[----:B------:R-:W-:-:S04]  /*5b40*/  UIADD3 UR4, UPT, UPT, UR4, 0x1, URZ ;  /* 0x0000000104047890 */ /* 0x000fc8000fffe0ff */
[----:B------:R-:W-:-:S04]  /*5b50*/  UISETP.NE.AND UP0, UPT, UR4, 0x3, UPT ;  /* 0x000000030400788c */ /* 0x000fc8000bf05270 */
[----:B------:R-:W-:Y:S02]  /*5b60*/  USEL UR5, URZ, 0x1, UP0 ;  /* 0x00000001ff057887 */ /* 0x000fe40008000000 */
[----:B------:R-:W-:-:S04]  /*5b70*/  USEL UR4, UR4, URZ, UP0 ;  /* 0x000000ff04047287 */ /* 0x000fc80008000000 */
[----:B------:R-:W-:Y:S01]  /*5b80*/  ULEA UR4, UR4, UR24, 0x3 ;  /* 0x0000001804047291 */ /* 0x000fe2000f8e18ff */
[----:B--2---:R-:W-:-:S04]  /*5b90*/  LOP3.LUT R3, R15, UR5, RZ, 0x3c, !PT ;  /* 0x000000050f037c12 */ /* 0x004fc8000f8e3cff */
[----:B------:R-:W-:Y:S01]  /*5ba0*/  SHF.L.U32 R3, R3, 0x1f, RZ ;  /* 0x0000001f03037819 */ /* 0x000fe200000006ff */
[----:B------:R-:W-:-:S07]  /*5bb0*/  IMAD.U32 R0, RZ, RZ, UR4 ;  /* 0x00000004ff007e24 */ /* 0x000fce000f8e00ff */
.L_x_104:
[----:B--2---:R2:W3:Y:S02]  /*5bc0*/  SYNCS.PHASECHK.TRANS64.TRYWAIT P0, [R0+URZ], R3 ;  /* 0x00000003000075a7 */ /* 0x0044e400080011ff */
[----:B---3--:R-:W-:Y:S05]  /*5bd0*/  @!P0 NANOSLEEP.SYNCS 0x989680 ;  /* 0x009896800000895d */ /* 0x008fea0003900000 */
[----:B------:R-:W3:Y:S02]  /*5be0*/  @!P0 SYNCS.PHASECHK.TRANS64 P0, [R0+URZ], R3 ;  /* 0x00000003000085a7 */ /* 0x000ee400080010ff */
[----:B-1-3--:R-:W-:Y:S05]  /*5bf0*/  @P0 EXIT ;  /* 0x000000000000094d */ /* 0x00afea0003800000 */
[----:B------:R-:W-:Y:S05]  /*5c00*/  BRA `(.L_x_104) ;  /* 0xfffffffc00ec7947 */ /* 0x000fea000383ffff */
.L_x_92:
[----:B------:R-:W-:-:S06]  /*5c10*/  UISETP.GE.AND UP0, UPT, UR22, 0x4, UPT ;  /* 0x000000041600788c */ /* 0x000fcc000bf06270 */
[----:B------:R-:W-:-:S13]  /*5c20*/  PLOP3.LUT P0, PT, PT, PT, UP0, 0x80, 0x8 ;  /* 0x000000000008781c */ /* 0x000fda0003f0f008 */
[----:B------:R-:W-:Y:S05]  /*5c30*/  @!P0 EXIT ;  /* 0x000000000000894d */ /* 0x000fea0003800000 */
[----:B------:R-:W1:Y:S08]  /*5c40*/  S2UR UR4, SR_CgaCtaId ;  /* 0x00000000000479c3 */ /* 0x000e700000008800 */
[----:B------:R-:W-:Y:S01]  /*5c50*/  BAR.SYNC.DEFER_BLOCKING 0x6, 0xa0 ;  /* 0x0182800000007b1d */ /* 0x000fe20000010000 */
[C---:B------:R-:W-:Y:S01]  /*5c60*/  IMAD.SHL.U32 R5, R95.reuse, 0x20, RZ ;  /* 0x000000205f057824 */ /* 0x040fe200078e00ff */
[C---:B------:R-:W-:Y:S01]  /*5c70*/  LOP3.LUT R96, R95.reuse, 0x2, RZ, 0xc0, !PT ;  /* 0x000000025f607812 */ /* 0x040fe200078ec0ff */
[C---:B------:R-:W-:Y:S01]  /*5c80*/  IMAD.SHL.U32 R100, R95.reuse, 0x4, RZ ;  /* 0x000000045f647824 */ /* 0x040fe200078e00ff */
[C---:B------:R-:W-:Y:S01]  /*5c90*/  LOP3.LUT R101, R95.reuse, 0x60, RZ, 0xc0, !PT ;  /* 0x000000605f657812 */ /* 0x040fe200078ec0ff */
[----:B------:R-:W-:Y:S01]  /*5ca0*/  IMAD.U32 R37, R95, 0x10000, RZ ;  /* 0x000100005f257824 */ /* 0x000fe200078e00ff */
[----:B------:R-:W-:-:S02]  /*5cb0*/  UMOV UR47, 0x400 ;  /* 0x00000400002f7882 */ /* 0x000fc40000000000 */
[----:B------:R-:W2:Y:S01]  /*5cc0*/  LDC.64 R80, c[0x0][0x888] ;  /* 0x00022200ff507b82 */ /* 0x000ea20000000a00 */
[----:B------:R-:W-:Y:S01]  /*5cd0*/  LOP3.LUT R7, R5, 0xc0, RZ, 0xc0, !PT ;  /* 0x000000c005077812 */ /* 0x000fe200078ec0ff */
[----:B------:R-:W-:Y:S01]  /*5ce0*/  HFMA2 R36, -RZ, RZ, 0, 0 ;  /* 0x00000000ff247431 */ /* 0x000fe200000001ff */
[----:B------:R-:W-:Y:S01]  /*5cf0*/  LOP3.LUT R95, R95, 0x4, RZ, 0xc0, !PT ;  /* 0x000000045f5f7812 */ /* 0x000fe200078ec0ff */
[----:B------:R-:W-:Y:S01]  /*5d00*/  IMAD.MOV.U32 R98, RZ, RZ, RZ ;  /* 0x000000ffff627224 */ /* 0x000fe200078e00ff */
[----:B------:R-:W-:Y:S01]  /*5d10*/  LOP3.LUT R100, R7, 0x18, R100, 0xf8, !PT ;  /* 0x0000001807647812 */ /* 0x000fe200078ef864 */
[----:B------:R-:W-:Y:S01]  /*5d20*/  IMAD.MOV.U32 R94, RZ, RZ, RZ ;  /* 0x000000ffff5e7224 */ /* 0x000fe200078e00ff */
[----:B------:R-:W-:Y:S01]  /*5d30*/  LOP3.LUT R37, R37, 0x600000, RZ, 0xc0, !PT ;  /* 0x0060000025257812 */ /* 0x000fe200078ec0ff */
[----:B------:R-:W3:Y:S01]  /*5d40*/  LDC.64 R82, c[0x0][0x890] ;  /* 0x00022400ff527b82 */ /* 0x000ee20000000a00 */
[----:B------:R-:W-:Y:S01]  /*5d50*/  IADD3 R99, PT, PT, -R95, 0x2, RZ ;  /* 0x000000025f637810 */ /* 0x000fe20007ffe1ff */
[----:B------:R-:W-:Y:S01]  /*5d60*/  IMAD.MOV R96, RZ, RZ, -R96 ;  /* 0x000000ffff607224 */ /* 0x000fe200078e0a60 */
[----:B------:R-:W-:Y:S01]  /*5d70*/  LOP3.LUT R100, R100, 0xf20, R5, 0xf8, !PT ;  /* 0x00000f2064647812 */ /* 0x000fe200078ef805 */
[----:B------:R-:W4:Y:S01]  /*5d80*/  LDCU UR62, c[0x0][0x370] ;  /* 0x00006e00ff3e77ac */ /* 0x000f220008000800 */
[----:B------:R-:W-:Y:S01]  /*5d90*/  MOV R97, RZ ;  /* 0x000000ff00617202 */ /* 0x000fe20000000f00 */
[----:B------:R-:W-:Y:S01]  /*5da0*/  IMAD.SHL.U32 R99, R99, 0x10, RZ ;  /* 0x0000001063637824 */ /* 0x000fe200078e00ff */
[----:B------:R-:W-:Y:S01]  /*5db0*/  IADD3 R95, PT, PT, -R95, RZ, RZ ;  /* 0x000000ff5f5f7210 */ /* 0x000fe20007ffe1ff */
[----:B-1----:R-:W-:Y:S01]  /*5dc0*/  ULEA UR47, UR4, UR47, 0x18 ;  /* 0x0000002f042f7291 */ /* 0x002fe2000f8ec0ff */
[----:B------:R-:W1:Y:S01]  /*5dd0*/  LDC.64 R78, c[0x0][0x8b0] ;  /* 0x00022c00ff4e7b82 */ /* 0x000e620000000a00 */
[----:B------:R-:W-:Y:S01]  /*5de0*/  UMOV UR54, 0x1 ;  /* 0x0000000100367882 */ /* 0x000fe20000000000 */
[----:B------:R-:W-:Y:S01]  /*5df0*/  UMOV UR46, URZ ;  /* 0x000000ff002e7c82 */ /* 0x000fe20008000000 */
[----:B------:R-:W-:Y:S01]  /*5e00*/  UIADD3 UR4, UPT, UPT, UR47, 0x200, URZ ;  /* 0x000002002f047890 */ /* 0x000fe2000fffe0ff */
[----:B------:R-:W1:Y:S04]  /*5e10*/  LDCU UR41, c[0x0][0xb0c] ;  /* 0x00016180ff2977ac */ /* 0x000e680008000800 */
[----:B------:R-:W4:Y:S01]  /*5e20*/  LDS R0, [UR47+0x190] ;  /* 0x0001902fff007984 */ /* 0x000f220008000800 */
[----:B------:R-:W1:Y:S01]  /*5e30*/  LDC.64 R76, c[0x0][0x8a8] ;  /* 0x00022a00ff4c7b82 */ /* 0x000e620000000a00 */
[----:B------:R-:W-:Y:S01]  /*5e40*/  LEA R100, R100, UR4, 0x1 ;  /* 0x0000000464647c11 */ /* 0x000fe2000f8e08ff */
[----:B------:R-:W1:Y:S01]  /*5e50*/  LDCU UR39, c[0x0][0xb30] ;  /* 0x00016600ff2777ac */ /* 0x000e620008000800 */
[----:B------:R-:W1:Y:S01]  /*5e60*/  LDCU.64 UR60, c[0x0][0x888] ;  /* 0x00011100ff3c77ac */ /* 0x000e620008000a00 */
[----:B------:R-:W1:Y:S01]  /*5e70*/  LDCU.64 UR42, c[0x0][0xb28] ;  /* 0x00016500ff2a77ac */ /* 0x000e620008000a00 */
[----:B------:R-:W1:Y:S01]  /*5e80*/  LDCU.128 UR56, c[0x0][0xb10] ;  /* 0x00016200ff3877ac */ /* 0x000e620008000c00 */
[----:B------:R-:W1:Y:S01]  /*5e90*/  LDCU UR55, c[0x0][0x374] ;  /* 0x00006e80ff3777ac */ /* 0x000e620008000800 */
[----:B------:R-:W-:Y:S01]  /*5ea0*/  UMOV UR53, URZ ;  /* 0x000000ff00357c82 */ /* 0x000fe20008000000 */
[----:B------:R-:W-:Y:S01]  /*5eb0*/  UMOV UR52, URZ ;  /* 0x000000ff00347c82 */ /* 0x000fe20008000000 */
[----:B----4-:R-:W-:-:S02]  /*5ec0*/  IMAD.IADD R37, R0, 0x1, R37 ;  /* 0x0000000100257824 */ /* 0x010fc400078e0225 */
[----:B--23--:R-:W-:-:S07]  /*5ed0*/  IMAD.U32 R0, RZ, RZ, UR4 ;  /* 0x00000004ff007e24 */ /* 0x00cfce000f8e00ff */
.L_x_135:
[C---:B------:R-:W-:Y:S02]  /*5ee0*/  LEA R3, R94.reuse, UR47, 0x3 ;  /* 0x0000002f5e037c11 */ /* 0x040fe4000f8e18ff */
[----:B------:R-:W-:Y:S02]  /*5ef0*/  SHF.L.U32 R0, R97, 0x1f, RZ ;  /* 0x0000001f61007819 */ /* 0x000fe400000006ff */
[----:B------:R-:W-:Y:S02]  /*5f00*/  LEA R5, R94, UR47, 0x4 ;  /* 0x0000002f5e057c11 */ /* 0x000fe4000f8e20ff */
[----:B------:R-:W2:Y:S02]  /*5f10*/  SYNCS.PHASECHK.TRANS64.TRYWAIT P0, [R3+URZ+0xe0], R0 ;  /* 0x0000e000030075a7 */ /* 0x000ea400080011ff */
[----:B-12---:R-:W-:Y:S05]  /*5f20*/  @!P0 BRA `(.L_x_105) ;  /* 0x0000003400c88947 */ /* 0x006fea0003800000 */
.L_x_192:
[----:B------:R-:W3:Y:S01]  /*5f30*/  LDS.128 R4, [R5+0x170] ;  /* 0x0001700005047984 */ /* 0x000ee20000000c00 */
[----:B------:R-:W-:Y:S01]  /*5f40*/  UISETP.GE.AND UP0, UPT, UR40, 0x1, UPT ;  /* 0x000000012800788c */ /* 0x000fe2000bf06270 */
[----:B------:R-:W-:Y:S01]  /*5f50*/  @!PT LDS RZ, [RZ] ;  /* 0x00000000fffff984 */ /* 0x000fe20000000800 */
[----:B------:R-:W-:Y:S01]  /*5f60*/  @!PT LDS RZ, [RZ] ;  /* 0x00000000fffff984 */ /* 0x000fe20000000800 */
[----:B------:R-:W-:Y:S01]  /*5f70*/  @!PT LDS RZ, [RZ] ;  /* 0x00000000fffff984 */ /* 0x000fe20000000800 */
[----:B------:R-:W-:Y:S01]  /*5f80*/  @!PT LDS RZ, [RZ] ;  /* 0x00000000fffff984 */ /* 0x000fe20000000800 */
[----:B------:R4:W-:Y:S06]  /*5f90*/  MEMBAR.ALL.CTA ;  /* 0x0000000000007992 */ /* 0x0009ec0000008000 */
[----:B----4-:R-:W4:Y:S01]  /*5fa0*/  FENCE.VIEW.ASYNC.S ;  /* 0x00000000000073c6 */ /* 0x010f220000000000 */
[----:B---3--:R-:W-:Y:S11]  /*5fb0*/  LOP3.LUT P0, RZ, R6, 0x1, RZ, 0xc0, !PT ;  /* 0x0000000106ff7812 */ /* 0x008ff6000780c0ff */
[----:B------:R-:W-:Y:S02]  /*5fc0*/  @!UPT UIADD3 URZ, UPT, UPT, URZ, URZ, URZ ;  /* 0x000000fffffff290 */ /* 0x000fe4000fffe0ff */
[----:B----4-:R-:W-:Y:S01]  /*5fd0*/  VOTEU.ANY UP1, P0 ;  /* 0x0000000000ff7886 */ /* 0x010fe20000020100 */
[----:B------:R-:W-:Y:S01]  /*5fe0*/  PLOP3.LUT P0, PT, PT, PT, UP1, 0x80, 0x8 ;  /* 0x000000000008781c */ /* 0x000fe20003f0f018 */
[----:B------:R-:W-:Y:S06]  /*5ff0*/  UP2UR UR4, UPR, URZ, 0x2 ;  /* 0x00000002ff047883 */ /* 0x000fec0008000000 */
[----:B------:R-:W-:Y:S06]  /*6000*/  IMAD.U32 R102, RZ, RZ, UR4 ;  /* 0x00000004ff667e24 */ /* 0x000fec000f8e00ff */
[----:B--2---:R-:W-:Y:S02]  /*6010*/  @P0 SHF.R.U32.HI R0, RZ, 0x10, R5 ;  /* 0x00000010ff000819 */ /* 0x004fe40000011605 */
        /* <DEDUP_REMOVED lines=12> */
[----:B------:R-:W3:Y:S01]  /*60e0*/  LDCU UR12, c[0x0][0xb20] ;  /* 0x00016400ff0c77ac */ /* 0x000ee20008000800 */
[----:B-1----:R-:W-:Y:S02]  /*60f0*/  UIMAD.WIDE.U32 UR4, UR55, UR59, URZ ;  /* 0x0000003b370472a5 */ /* 0x002fe4000f8e00ff */
[----:B------:R-:W-:Y:S02]  /*6100*/  UIMAD.WIDE.U32 UR6, UR62, UR56, URZ ;  /* 0x000000383e0672a5 */ /* 0x000fe4000f8e00ff */
[----:B------:R-:W-:Y:S02]  /*6110*/  UISETP.NE.AND UP0, UPT, UR58, 0x1, UPT ;  /* 0x000000013a00788c */ /* 0x000fe4000bf05270 */
[----:B------:R-:W-:Y:S02]  /*6120*/  UIMAD.WIDE.U32 UR8, UR37, UR59, URZ ;  /* 0x0000003b250872a5 */ /* 0x000fe4000f8e00ff */
[----:B------:R-:W-:Y:S02]  /*6130*/  UIMAD.WIDE.U32 UR10, UR38, UR56, URZ ;  /* 0x00000038260a72a5 */ /* 0x000fe4000f8e00ff */
[----:B------:R-:W-:Y:S02]  /*6140*/  UISETP.NE.AND UP1, UPT, UR41, 0x1, UPT ;  /* 0x000000012900788c */ /* 0x000fe4000bf25270 */
[----:B------:R-:W-:Y:S01]  /*6150*/  UISETP.NE.AND UP2, UPT, UR40, 0x1, UPT ;  /* 0x000000012800788c */ /* 0x000fe2000bf45270 */
[----:B------:R-:W-:Y:S02]  /*6160*/  UMOV UR4, UR5 ;  /* 0x0000000500047c82 */ /* 0x000fe40008000000 */
[----:B---3--:R-:W-:Y:S03]  /*6170*/  USHF.R.U32.HI UR5, URZ, UR12, UR4 ;  /* 0x0000000cff057299 */ /* 0x008fe60008011604 */
[----:B------:R-:W-:Y:S02]  /*6180*/  UMOV UR4, UR7 ;  /* 0x0000000700047c82 */ /* 0x000fe40008000000 */
[----:B------:R-:W-:Y:S02]  /*6190*/  USHF.R.U32.HI UR7, URZ, UR57, UR4 ;  /* 0x00000039ff077299 */ /* 0x000fe40008011604 */
[----:B------:R-:W-:Y:S02]  /*61a0*/  USEL UR4, UR55, UR5, !UP0 ;  /* 0x0000000537047287 */ /* 0x000fe4000c000000 */
[----:B------:R-:W-:Y:S01]  /*61b0*/  USEL UR7, UR62, UR7, !UP1 ;  /* 0x000000073e077287 */ /* 0x000fe2000c800000 */
[----:B------:R-:W-:Y:S01]  /*61c0*/  UMOV UR5, UR9 ;  /* 0x0000000900057c82 */ /* 0x000fe20008000000 */
[----:B------:R-:W-:Y:S02]  /*61d0*/  UIMAD.WIDE.U32 UR8, UR4, UR42, URZ ;  /* 0x0000002a040872a5 */ /* 0x000fe4000f8e00ff */
[----:B------:R-:W-:Y:S03]  /*61e0*/  USHF.R.U32.HI UR6, URZ, UR12, UR5 ;  /* 0x0000000cff067299 */ /* 0x000fe60008011605 */
[----:B------:R-:W-:Y:S01]  /*61f0*/  UMOV UR5, UR11 ;  /* 0x0000000b00057c82 */ /* 0x000fe20008000000 */
[----:B------:R-:W-:Y:S02]  /*6200*/  UIMAD.WIDE.U32 UR10, UR7, UR42, URZ ;  /* 0x0000002a070a72a5 */ /* 0x000fe4000f8e00ff */
[----:B------:R-:W-:Y:S02]  /*6210*/  USHF.R.U32.HI UR12, URZ, UR57, UR5 ;  /* 0x00000039ff0c7299 */ /* 0x000fe40008011605 */
[----:B------:R-:W-:Y:S01]  /*6220*/  USEL UR6, UR37, UR6, !UP0 ;  /* 0x0000000625067287 */ /* 0x000fe2000c000000 */
[----:B------:R-:W-:Y:S02]  /*6230*/  UMOV UR5, UR9 ;  /* 0x0000000900057c82 */ /* 0x000fe40008000000 */
[----:B------:R-:W-:Y:S01]  /*6240*/  UMOV UR10, UR11 ;  /* 0x0000000b000a7c82 */ /* 0x000fe20008000000 */
[----:B------:R-:W-:Y:S02]  /*6250*/  @UP2 USHF.R.U32.HI UR4, URZ, UR43, UR5 ;  /* 0x0000002bff042299 */ /* 0x000fe40008011605 */
[----:B------:R-:W-:Y:S02]  /*6260*/  @UP2 USHF.R.U32.HI UR7, URZ, UR43, UR10 ;  /* 0x0000002bff072299 */ /* 0x000fe4000801160a */
[----:B------:R-:W-:Y:S02]  /*6270*/  UIMAD UR4, UR40, UR4, URZ ;  /* 0x00000004280472a4 */ /* 0x000fe4000f8e02ff */
[----:B------:R-:W-:Y:S02]  /*6280*/  UIMAD.WIDE.U32 UR10, UR6, UR42, URZ ;  /* 0x0000002a060a72a5 */ /* 0x000fe4000f8e00ff */
[----:B------:R-:W-:Y:S02]  /*6290*/  USEL UR5, UR38, UR12, !UP1 ;  /* 0x0000000c26057287 */ /* 0x000fe4000c800000 */
[----:B------:R-:W-:Y:S02]  /*62a0*/  UIMAD UR8, UR40, UR7, URZ ;  /* 0x00000007280872a4 */ /* 0x000fe4000f8e02ff */
[----:B------:R-:W-:Y:S03]  /*62b0*/  UISETP.GE.AND UP0, UPT, UR6, UR4, UPT ;  /* 0x000000040600728c */ /* 0x000fe6000bf06270 */
[----:B------:R-:W-:Y:S01]  /*62c0*/  UMOV UR4, UR11 ;  /* 0x0000000b00047c82 */ /* 0x000fe20008000000 */
[----:B------:R-:W-:Y:S02]  /*62d0*/  UISETP.GE.OR UP0, UPT, UR5, UR8, UP0 ;  /* 0x000000080500728c */ /* 0x000fe40008706670 */
[----:B------:R-:W-:Y:S02]  /*62e0*/  USHF.R.U32.HI UR4, URZ, UR43, UR4 ;  /* 0x0000002bff047299 */ /* 0x000fe40008011604 */
[----:B------:R-:W-:Y:S02]  /*62f0*/  UIMAD.WIDE.U32 UR8, UR5, UR42, URZ ;  /* 0x0000002a050872a5 */ /* 0x000fe4000f8e00ff */
[----:B------:R-:W-:Y:S02]  /*6300*/  USEL UR11, UR6, UR4, !UP2 ;  /* 0x00000004060b7287 */ /* 0x000fe4000d000000 */
[----:B------:R-:W-:Y:S02]  /*6310*/  UIADD3 UR8, UPT, UPT, -UR5, URZ, URZ ;  /* 0x000000ff05087290 */ /* 0x000fe4000fffe1ff */
[----:B------:R-:W-:Y:S01]  /*6320*/  UIADD3 UR10, UPT, UPT, -UR11, URZ, URZ ;  /* 0x000000ff0b0a7290 */ /* 0x000fe2000fffe1ff */
[----:B------:R-:W-:Y:S01]  /*6330*/  @!UP0 UMOV UR4, UR9 ;  /* 0x0000000900048c82 */ /* 0x000fe20008000000 */
[----:B------:R-:W-:Y:S02]  /*6340*/  UIADD3 UR9, UPT, UPT, -UR6, URZ, URZ ;  /* 0x000000ff06097290 */ /* 0x000fe4000fffe1ff */
[----:B------:R-:W-:Y:S02]  /*6350*/  @!UP0 USHF.R.U32.HI UR4, URZ, UR43, UR4 ;  /* 0x0000002bff048299 */ /* 0x000fe40008011604 */
[----:B------:R-:W-:Y:S02]  /*6360*/  UIMAD UR10, UR40, UR10, UR6 ;  /* 0x0000000a280a72a4 */ /* 0x000fe4000f8e0206 */
[----:B------:R-:W-:Y:S04]  /*6370*/  @!UP0 USEL UR4, UR5, UR4, !UP2 ;  /* 0x0000000405048287 */ /* 0x000fe8000d000000 */
[----:B------:R-:W-:Y:S02]  /*6380*/  @!UP0 UIMAD UR10, UR7, UR10, UR4 ;  /* 0x0000000a070a82a4 */ /* 0x000fe4000f8e0204 */
[----:B------:R-:W-:Y:S02]  /*6390*/  @!UP0 UIADD3 UR11, UPT, UPT, UR11, -UR4, URZ ;  /* 0x800000040b0b8290 */ /* 0x000fe4000fffe0ff */
[----:B------:R-:W-:Y:S02]  /*63a0*/  UIMAD UR7, UR41, UR8, UR38 ;  /* 0x00000008290772a4 */ /* 0x000fe4000f8e0226 */
[----:B------:R-:W-:Y:S02]  /*63b0*/  @!UP0 UIMAD UR6, UR11, UR40, UR5 ;  /* 0x000000280b0682a4 */ /* 0x000fe4000f8e0205 */
[----:B------:R-:W-:Y:S01]  /*63c0*/  UIMAD UR4, UR58, UR9, UR37 ;  /* 0x000000093a0472a4 */ /* 0x000fe2000f8e0225 */
[----:B------:R-:W-:Y:S02]  /*63d0*/  @!UP0 UMOV UR5, UR10 ;  /* 0x0000000a00058c82 */ /* 0x000fe40008000000 */
[----:B------:R-:W-:Y:S02]  /*63e0*/  UIMAD UR38, UR5, UR41, UR7 ;  /* 0x00000029052672a4 */ /* 0x000fe4000f8e0207 */
[----:B------:R-:W-:Y:S11]  /*63f0*/  UIMAD UR37, UR6, UR58, UR4 ;  /* 0x0000003a062572a4 */ /* 0x000ff6000f8e0204 */
[----:B------:R-:W-:Y:S01]  /*6400*/  @!UPT UIADD3 URZ, UPT, UPT, URZ, URZ, URZ ;  /* 0x000000fffffff290 */ /* 0x000fe2000fffe0ff */
.L_x_106:
[----:B-1----:R-:W-:Y:S01]  /*6410*/  UISETP.NE.AND UP0, UPT, UR39, 0x1, UPT ;  /* 0x000000012700788c */ /* 0x002fe2000bf05270 */
[----:B------:R-:W-:Y:S01]  /*6420*/  IADD3 R94, PT, PT, R94, 0x1, RZ ;  /* 0x000000015e5e7810 */ /* 0x000fe20007ffe0ff */
[----:B------:R-:W-:Y:S02]  /*6430*/  UIADD3 UR11, UPT, UPT, UR47, 0x200, URZ ;  /* 0x000002002f0b7890 */ /* 0x000fe4000fffe0ff */
[----:B------:R-:W-:Y:S02]  /*6440*/  USHF.L.U32 UR50, UR26, 0x7, URZ ;  /* 0x000000071a327899 */ /* 0x000fe400080006ff */
[----:B------:R-:W-:Y:S05]  /*6450*/  USHF.L.U32 UR49, UR32, 0x6, URZ ;  /* 0x0000000620317899 */ /* 0x000fea00080006ff */
[----:B------:R-:W1:Y:S01]  /*6460*/  @!UP0 LDCU.128 UR12, c[0x0][0xb10] ;  /* 0x00016200ff0c87ac */ /* 0x000e620008000c00 */
[----:B------:R-:W3:Y:S01]  /*6470*/  @!UP0 LDCU UR5, c[0x0][0xb0c] ;  /* 0x00016180ff0587ac */ /* 0x000ee20008000800 */
[----:B------:R-:W4:Y:S01]  /*6480*/  @!UP0 LDCU UR10, c[0x0][0xb20] ;  /* 0x00016400ff0a87ac */ /* 0x000f220008000800 */
[----:B-1----:R-:W-:Y:S02]  /*6490*/  UIMAD.WIDE.U32 UR8, UR38, UR12, URZ ;  /* 0x0000000c260872a5 */ /* 0x002fe4000f8e00ff */
[----:B------:R-:W-:Y:S02]  /*64a0*/  UIMAD.WIDE.U32 UR6, UR37, UR15, URZ ;  /* 0x0000000f250672a5 */ /* 0x000fe4000f8e00ff */
[----:B------:R-:W-:Y:S03]  /*64b0*/  @!UP0 UISETP.NE.AND UP1, UPT, UR14, 0x1, UPT ;  /* 0x000000010e00888c */ /* 0x000fe6000bf25270 */
[----:B------:R-:W-:Y:S01]  /*64c0*/  @!UP0 UMOV UR4, UR9 ;  /* 0x0000000900048c82 */ /* 0x000fe20008000000 */
[----:B---3--:R-:W-:Y:S02]  /*64d0*/  @!UP0 UISETP.NE.AND UP2, UPT, UR5, 0x1, UPT ;  /* 0x000000010500888c */ /* 0x008fe4000bf45270 */
[----:B------:R-:W-:Y:S01]  /*64e0*/  @!UP0 USHF.R.U32.HI UR4, URZ, UR13, UR4 ;  /* 0x0000000dff048299 */ /* 0x000fe20008011604 */
[----:B------:R-:W-:Y:S02]  /*64f0*/  @!UP0 UMOV UR6, UR7 ;  /* 0x0000000700068c82 */ /* 0x000fe40008000000 */
[----:B----4-:R-:W-:Y:S02]  /*6500*/  @!UP0 USHF.R.U32.HI UR6, URZ, UR10, UR6 ;  /* 0x0000000aff068299 */ /* 0x010fe40008011606 */
[----:B------:R-:W-:Y:S02]  /*6510*/  @!UP0 USEL UR7, UR38, UR4, !UP2 ;  /* 0x0000000426078287 */ /* 0x000fe4000d000000 */
[----:B------:R-:W-:Y:S04]  /*6520*/  @!UP0 USEL UR6, UR37, UR6, !UP1 ;  /* 0x0000000625068287 */ /* 0x000fe8000c800000 */
[----:B------:R-:W-:Y:S02]  /*6530*/  @!UP0 UIADD3 UR4, UPT, UPT, -UR7, UR6, URZ ;  /* 0x0000000607048290 */ /* 0x000fe4000fffe1ff */
[----:B------:R-:W-:Y:S02]  /*6540*/  @!UP0 UIADD3 UR6, UPT, UPT, UR7, -UR6, URZ ;  /* 0x8000000607068290 */ /* 0x000fe4000fffe0ff */
[----:B------:R-:W-:Y:S02]  /*6550*/  @!UP0 UIMAD UR38, UR4, UR5, UR38 ;  /* 0x00000005042682a4 */ /* 0x000fe4000f8e0226 */
[----:B------:R-:W-:Y:S02]  /*6560*/  @!UP0 UIMAD UR37, UR6, UR14, UR37 ;  /* 0x0000000e062582a4 */ /* 0x000fe4000f8e0225 */
[----:B------:R-:W-:Y:S09]  /*6570*/  ULOP3.LUT UP0, URZ, UR11, 0x1b0, URZ, 0xc0, !UPT ;  /* 0x000001b00bff7892 */ /* 0x000ff2000f80c0ff */
[----:B------:R-:W-:Y:S05]  /*6580*/  BRA.U !UP0, `(.L_x_107) ;  /* 0x00000001087c7547 */ /* 0x000fea000b800000 */
[----:B------:R-:W1:Y:S01]  /*6590*/  LDCU.64 UR8, c[0x4][0x80] ;  /* 0x01001000ff0877ac */ /* 0x000e620008000a00 */
[----:B------:R-:W-:Y:S01]  /*65a0*/  MOV R2, 0x0 ;  /* 0x0000000000027802 */ /* 0x000fe20000000f00 */
[----:B------:R-:W-:Y:S02]  /*65b0*/  HFMA2 R12, -RZ, RZ, 0, 5.9604644775390625e-08 ;  /* 0x00000001ff0c7431 */ /* 0x000fe400000001ff */
[----:B------:R-:W-:Y:S01]  /*65c0*/  IMAD.MOV.U32 R8, RZ, RZ, 0x70 ;  /* 0x00000070ff087424 */ /* 0x000fe200078e00ff */
[----:B------:R3:W4:Y:S01]  /*65d0*/  LDC.64 R14, c[0x4][R2] ;  /* 0x01000000020e7b82 */ /* 0x0007220000000a00 */
[----:B------:R-:W2:Y:S01]  /*65e0*/  LDCU.64 UR6, c[0x4][0x88] ;  /* 0x01001100ff0677ac */ /* 0x000ea20008000a00 */
[----:B------:R-:W-:Y:S01]  /*65f0*/  IMAD.MOV.U32 R13, RZ, RZ, RZ ;  /* 0x000000ffff0d7224 */ /* 0x000fe200078e00ff */
[----:B------:R-:W2:Y:S01]  /*6600*/  LDCU.64 UR4, c[0x4][0x8] ;  /* 0x01000100ff0477ac */ /* 0x000ea20008000a00 */
[----:B-1----:R-:W-:Y:S01]  /*6610*/  MOV R5, UR9 ;  /* 0x0000000900057c02 */ /* 0x002fe20008000f00 */
[----:B------:R-:W-:Y:S01]  /*6620*/  IMAD.U32 R4, RZ, RZ, UR8 ;  /* 0x00000008ff047e24 */ /* 0x000fe2000f8e00ff */
[----:B--2---:R-:W-:Y:S01]  /*6630*/  MOV R7, UR7 ;  /* 0x0000000700077c02 */ /* 0x004fe20008000f00 */
[----:B------:R-:W-:Y:S01]  /*6640*/  IMAD.U32 R6, RZ, RZ, UR6 ;  /* 0x00000006ff067e24 */ /* 0x000fe2000f8e00ff */
[----:B------:R-:W-:Y:S01]  /*6650*/  MOV R11, UR5 ;  /* 0x00000005000b7c02 */ /* 0x000fe20008000f00 */
[----:B------:R-:W-:Y:S02]  /*6660*/  IMAD.U32 R10, RZ, RZ, UR4 ;  /* 0x00000004ff0a7e24 */ /* 0x000fe4000f8e00ff */
[----:B------:R-:W-:Y:S07]  /*6670*/  LEPC R20, `(.L_x_108) ;  /* 0x000000001014794e */ /* 0x000fee0000000000 */
[----:B---345:R-:W-:Y:S05]  /*6680*/  CALL.ABS.NOINC R14 ;  /* 0x000000000e007343 */ /* 0x038fea0003c00000 */
.L_x_108:
[----:B------:R-:W1:Y:S01]  /*6690*/  LDCU.64 UR8, c[0x4][0x80] ;  /* 0x01001000ff0877ac */ /* 0x000e620008000a00 */
[----:B------:R-:W2:Y:S01]  /*66a0*/  LDC.64 R2, c[0x4][R2] ;  /* 0x0100000002027b82 */ /* 0x000ea20000000a00 */
[----:B------:R-:W-:Y:S02]  /*66b0*/  HFMA2 R12, -RZ, RZ, 0, 5.9604644775390625e-08 ;  /* 0x00000001ff0c7431 */ /* 0x000fe400000001ff */
[----:B------:R-:W-:Y:S02]  /*66c0*/  IMAD.MOV.U32 R8, RZ, RZ, 0x70 ;  /* 0x00000070ff087424 */ /* 0x000fe400078e00ff */
[----:B------:R-:W-:Y:S01]  /*66d0*/  IMAD.MOV.U32 R13, RZ, RZ, RZ ;  /* 0x000000ffff0d7224 */ /* 0x000fe200078e00ff */
[----:B------:R-:W3:Y:S01]  /*66e0*/  LDCU.64 UR6, c[0x4][0x88] ;  /* 0x01001100ff0677ac */ /* 0x000ee20008000a00 */
[----:B------:R-:W4:Y:S01]  /*66f0*/  LDCU.64 UR4, c[0x4][0x8] ;  /* 0x01000100ff0477ac */ /* 0x000f220008000a00 */
[----:B-1----:R-:W-:Y:S02]  /*6700*/  MOV R4, UR8 ;  /* 0x0000000800047c02 */ /* 0x002fe40008000f00 */
[----:B------:R-:W-:Y:S02]  /*6710*/  MOV R5, UR9 ;  /* 0x0000000900057c02 */ /* 0x000fe40008000f00 */
[----:B---3--:R-:W-:Y:S01]  /*6720*/  MOV R7, UR7 ;  /* 0x0000000700077c02 */ /* 0x008fe20008000f00 */
[----:B------:R-:W-:Y:S01]  /*6730*/  IMAD.U32 R6, RZ, RZ, UR6 ;  /* 0x00000006ff067e24 */ /* 0x000fe2000f8e00ff */
[----:B----4-:R-:W-:Y:S01]  /*6740*/  MOV R11, UR5 ;  /* 0x00000005000b7c02 */ /* 0x010fe20008000f00 */
[----:B------:R-:W-:Y:S02]  /*6750*/  IMAD.U32 R10, RZ, RZ, UR4 ;  /* 0x00000004ff0a7e24 */ /* 0x000fe4000f8e00ff */
[----:B------:R-:W-:Y:S07]  /*6760*/  LEPC R20, `(.L_x_107) ;  /* 0x000000001014794e */ /* 0x000fee0000000000 */
[----:B--2---:R-:W-:Y:S05]  /*6770*/  CALL.ABS.NOINC R2 ;  /* 0x0000000002007343 */ /* 0x004fea0003c00000 */
.L_x_107:
[----:B------:R-:W-:Y:S02]  /*6780*/  ISETP.NE.U32.AND P0, PT, RZ, UR60, PT ;  /* 0x0000003cff007c0c */ /* 0x000fe4000bf05070 */
[C---:B------:R-:W-:Y:S02]  /*6790*/  ISETP.NE.U32.AND P1, PT, R82.reuse, RZ, PT ;  /* 0x000000ff5200720c */ /* 0x040fe40003f25070 */
[----:B------:R-:W-:Y:S02]  /*67a0*/  ISETP.NE.U32.AND P4, PT, R82, RZ, PT ;  /* 0x000000ff5200720c */ /* 0x000fe40003f85070 */
[----:B------:R-:W-:Y:S02]  /*67b0*/  ISETP.NE.AND.EX P0, PT, RZ, UR61, PT, P0 ;  /* 0x0000003dff007c0c */ /* 0x000fe4000bf05300 */
[C---:B------:R-:W-:Y:S02]  /*67c0*/  ISETP.NE.AND.EX P1, PT, R83.reuse, RZ, PT, P1 ;  /* 0x000000ff5300720c */ /* 0x040fe40003f25310 */
[----:B------:R-:W-:Y:S02]  /*67d0*/  ISETP.NE.AND.EX P4, PT, R83, RZ, P0, P4 ;  /* 0x000000ff5300720c */ /* 0x000fe40000785340 */
[----:B------:R-:W-:Y:S02]  /*67e0*/  ISETP.NE.U32.AND P5, PT, R78, RZ, PT ;  /* 0x000000ff4e00720c */ /* 0x000fe40003fa5070 */
[----:B------:R-:W-:Y:S02]  /*67f0*/  ISETP.NE.U32.AND P3, PT, RZ, UR60, PT ;  /* 0x0000003cff007c0c */ /* 0x000fe4000bf65070 */
[----:B------:R-:W-:Y:S02]  /*6800*/  PLOP3.LUT P2, PT, PT, PT, PT, 0x8, 0x80 ;  /* 0x000000000080781c */ /* 0x000fe40003f4e170 */
[----:B------:R-:W-:Y:S02]  /*6810*/  ISETP.NE.AND.EX P5, PT, R79, RZ, PT, P5 ;  /* 0x000000ff4f00720c */ /* 0x000fe40003fa5350 */
[----:B------:R-:W-:Y:S03]  /*6820*/  ISETP.NE.AND.EX P3, PT, RZ, UR61, PT, P3 ;  /* 0x0000003dff007c0c */ /* 0x000fe6000bf65330 */
[----:B------:R-:W-:Y:S01]  /*6830*/  @!P4 PLOP3.LUT P2, PT, P1, PT, PT, 0x80, 0x8 ;  /* 0x000000000008c81c */ /* 0x000fe20000f4f070 */
[----:B------:R-:W-:Y:S01]  /*6840*/  @!UPT UIADD3 URZ, UPT, UPT, URZ, URZ, URZ ;  /* 0x000000fffffff290 */ /* 0x000fe2000fffe0ff */
[----:B------:R-:W-:Y:S11]  /*6850*/  @!P1 BRA `(.L_x_109) ;  /* 0x0000000000309947 */ /* 0x000ff60003800000 */
[----:B------:R-:W-:Y:S01]  /*6860*/  ISETP.NE.U32.AND P0, PT, R80, RZ, PT ;  /* 0x000000ff5000720c */ /* 0x000fe20003f05070 */
[----:B------:R-:W1:Y:S01]  /*6870*/  LDCU.64 UR4, c[0x0][0x358] ;  /* 0x00006b00ff0477ac */ /* 0x000e620008000a00 */
[----:B------:R-:W-:Y:S02]  /*6880*/  IMAD.MOV.U32 R88, RZ, RZ, 0x1 ;  /* 0x00000001ff587424 */ /* 0x000fe400078e00ff */
[----:B------:R-:W-:Y:S11]  /*6890*/  ISETP.NE.AND.EX P0, PT, R81, RZ, PT, P0 ;  /* 0x000000ff5100720c */ /* 0x000ff60003f05300 */
[----:B------:R-:W-:Y:S02]  /*68a0*/  @!UPT UIADD3 URZ, UPT, UPT, URZ, URZ, URZ ;  /* 0x000000fffffff290 */ /* 0x000fe4000fffe0ff */
[----:B------:R-:W3:Y:S01]  /*68b0*/  @P0 LDC.64 R2, c[0x0][0x888] ;  /* 0x00022200ff020b82 */ /* 0x000ee20000000a00 */
[----:B--2---:R-:W-:Y:S04]  /*68c0*/  @P0 IMAD R0, R82, UR36, RZ ;  /* 0x0000002452000c24 */ /* 0x004fe8000f8e02ff */
[----:B---3--:R-:W-:Y:S04]  /*68d0*/  @P0 IMAD.WIDE R2, R0, 0x4, R2 ;  /* 0x0000000400020825 */ /* 0x008fe800078e0202 */
[----:B------:R-:W-:Y:S01]  /*68e0*/  HFMA2 R0, -RZ, RZ, 0, 5.9604644775390625e-08 ;  /* 0x00000001ff007431 */ /* 0x000fe200000001ff */
[----:B-1---5:R1:W5:Y:S04]  /*68f0*/  @P0 LDG.E R41, desc[UR4][R2.64] ;  /* 0x0000000402290981 */ /* 0x022368000c1e1900 */
[----:B------:R-:W-:Y:S01]  /*6900*/  @!P0 PRMT R88, R0, 0x7610, R88 ;  /* 0x0000761000588816 */ /* 0x000fe20000000058 */
[----:B-1----:R-:W3:Y:S06]  /*6910*/  @!P0 LDC R41, c[0x0][0x880] ;  /* 0x00022000ff298b82 */ /* 0x002eec0000000800 */
.L_x_109:
[----:B------:R-:W-:Y:S05]  /*6920*/  @!P5 BRA `(.L_x_110) ;  /* 0x000000000024d947 */ /* 0x000fea0003800000 */
[----:B------:R-:W-:Y:S01]  /*6930*/  ISETP.NE.U32.AND P0, PT, R76, RZ, PT ;  /* 0x000000ff4c00720c */ /* 0x000fe20003f05070 */
[----:B------:R-:W1:Y:S03]  /*6940*/  LDCU.64 UR4, c[0x0][0x358] ;  /* 0x00006b00ff0477ac */ /* 0x000e660008000a00 */
[----:B------:R-:W-:Y:S11]  /*6950*/  ISETP.NE.AND.EX P0, PT, R77, RZ, PT, P0 ;  /* 0x000000ff4d00720c */ /* 0x000ff60003f05300 */
[----:B------:R-:W-:Y:S02]  /*6960*/  @!UPT UIADD3 URZ, UPT, UPT, URZ, URZ, URZ ;  /* 0x000000fffffff290 */ /* 0x000fe4000fffe0ff */
[----:B------:R-:W4:Y:S01]  /*6970*/  @P0 LDC.64 R2, c[0x0][0x8a8] ;  /* 0x00022a00ff020b82 */ /* 0x000f220000000a00 */
[----:B--2---:R-:W-:Y:S04]  /*6980*/  @P0 IMAD R0, R78, UR36, RZ ;  /* 0x000000244e000c24 */ /* 0x004fe8000f8e02ff */
[----:B----4-:R-:W-:Y:S05]  /*6990*/  @P0 IMAD.WIDE R2, R0, 0x4, R2 ;  /* 0x0000000400020825 */ /* 0x010fea00078e0202 */
[----:B-1---5:R1:W5:Y:S02]  /*69a0*/  @P0 LDG.E R38, desc[UR4][R2.64] ;  /* 0x0000000402260981 */ /* 0x022364000c1e1900 */
[----:B-1----:R-:W4:Y:S02]  /*69b0*/  @!P0 LDC R38, c[0x0][0x8a0] ;  /* 0x00022800ff268b82 */ /* 0x002f240000000800 */
.L_x_110:
[----:B---3-5:R-:W-:Y:S01]  /*69c0*/  FSETP.NEU.AND P0, PT, R41, RZ, PT ;  /* 0x000000ff2900720b */ /* 0x028fe20003f0d000 */
[----:B------:R-:W-:Y:S01]  /*69d0*/  ULOP3.LUT UR4, UR54, 0x1, URZ, 0x3c, !UPT ;  /* 0x0000000136047892 */ /* 0x000fe2000f8e3cff */
[----:B------:R-:W-:Y:S01]  /*69e0*/  SEL R5, RZ, 0xffffffff, P3 ;  /* 0xffffffffff057807 */ /* 0x000fe20001800000 */
[----:B------:R-:W-:Y:S01]  /*69f0*/  IMAD.U32 R109, RZ, RZ, UR46 ;  /* 0x0000002eff6d7e24 */ /* 0x000fe2000f8e00ff */
[----:B------:R-:W-:Y:S01]  /*6a00*/  @!P4 LOP3.LUT P3, RZ, R88, 0xff, RZ, 0xc0, !PT ;  /* 0x000000ff58ffc812 */ /* 0x000fe2000786c0ff */
[----:B------:R-:W-:Y:S01]  /*6a10*/  IMAD.SHL.U32 R85, R96, 0x10, RZ ;  /* 0x0000001060557824 */ /* 0x000fe200078e00ff */
[----:B------:R-:W-:Y:S01]  /*6a20*/  @!P4 SEL R2, RZ, 0xffffffff, P0 ;  /* 0xffffffffff02c807 */ /* 0x000fe20000000000 */
[----:B------:R-:W-:Y:S01]  /*6a30*/  IMAD.U32 R110, RZ, RZ, UR4 ;  /* 0x00000004ff6e7e24 */ /* 0x000fe2000f8e00ff */
[----:B------:R-:W-:Y:S01]  /*6a40*/  LEA R92, R36, UR47, 0x3 ;  /* 0x0000002f245c7c11 */ /* 0x000fe2000f8e18ff */
[----:B------:R-:W-:Y:S01]  /*6a50*/  IMAD.SHL.U32 R109, R109, 0x2000, RZ ;  /* 0x000020006d6d7824 */ /* 0x000fe200078e00ff */
[----:B------:R-:W-:Y:S01]  /*6a60*/  @P2 SEL R2, R5, R2, !P3 ;  /* 0x0000000205022207 */ /* 0x000fe20005800000 */
[----:B------:R-:W-:Y:S01]  /*6a70*/  IMAD.SHL.U32 R84, R95, 0x10, RZ ;  /* 0x000000105f547824 */ /* 0x000fe200078e00ff */
[----:B------:R-:W-:Y:S01]  /*6a80*/  SHF.L.U32 R3, R98, 0x1f, RZ ;  /* 0x0000001f62037819 */ /* 0x000fe200000006ff */
[----:B------:R-:W-:Y:S01]  /*6a90*/  IMAD.IADD R87, R100, 0x1, R109 ;  /* 0x0000000164577824 */ /* 0x000fe200078e026d */
[----:B------:R-:W-:Y:S01]  /*6aa0*/  @!P4 LOP3.LUT R2, R2, 0x1, RZ, 0xc0, !PT ;  /* 0x000000010202c812 */ /* 0x000fe200078ec0ff */
[----:B------:R-:W-:Y:S01]  /*6ab0*/  BSSY B1, `(.L_x_111) ;  /* 0x0000038000017945 */ /* 0x000fe20003800000 */
[----:B------:R-:W-:Y:S01]  /*6ac0*/  IMAD.MOV.U32 R108, RZ, RZ, 0x1 ;  /* 0x00000001ff6c7424 */ /* 0x000fe200078e00ff */
[----:B------:R-:W-:Y:S02]  /*6ad0*/  CS2R R74, SRZ ;  /* 0x00000000004a7805 */ /* 0x000fe4000001ff00 */
[----:B------:R-:W-:Y:S01]  /*6ae0*/  ISETP.NE.U32.OR P5, PT, R2, 0x1, P4 ;  /* 0x000000010200780c */ /* 0x000fe200027a5470 */
[----:B------:R-:W-:Y:S01]  /*6af0*/  IMAD.U32 R2, RZ, RZ, UR46 ;  /* 0x0000002eff027e24 */ /* 0x000fe2000f8e00ff */
[----:B------:R-:W-:Y:S01]  /*6b00*/  LOP3.LUT P4, R93, R88, 0xff, RZ, 0xc0, !PT ;  /* 0x000000ff585d7812 */ /* 0x000fe2000788c0ff */
[----:B------:R-:W-:Y:S01]  /*6b10*/  IMAD.IADD R86, R87, 0x1, R85 ;  /* 0x0000000157567824 */ /* 0x000fe200078e0255 */
[----:B------:R-:W-:Y:S01]  /*6b20*/  P2R R103, PR, RZ, 0x20 ;  /* 0x00000020ff677803 */ /* 0x000fe20000000000 */
[----:B------:R-:W-:Y:S01]  /*6b30*/  IMAD R39, R36, 0x40, R37 ;  /* 0x0000004024277824 */ /* 0x000fe200078e0225 */
[----:B--2---:R-:W-:Y:S01]  /*6b40*/  LEA R0, R2, UR47, 0x3 ;  /* 0x0000002f02007c11 */ /* 0x004fe2000f8e18ff */
[----:B------:R-:W-:Y:S01]  /*6b50*/  IMAD.U32 R111, RZ, RZ, UR46 ;  /* 0x0000002eff6f7e24 */ /* 0x000fe2000f8e00ff */
[----:B------:R-:W-:Y:S02]  /*6b60*/  SEL R2, RZ, 0xffffffff, P0 ;  /* 0xffffffffff027807 */ /* 0x000fe40000000000 */
[----:B------:R-:W-:Y:S02]  /*6b70*/  CS2R R72, SRZ ;  /* 0x0000000000487805 */ /* 0x000fe4000001ff00 */
[----:B------:R-:W-:Y:S02]  /*6b80*/  CS2R R66, SRZ ;  /* 0x0000000000427805 */ /* 0x000fe4000001ff00 */
[----:B------:R-:W-:Y:S02]  /*6b90*/  CS2R R64, SRZ ;  /* 0x0000000000407805 */ /* 0x000fe4000001ff00 */
[----:B------:R-:W-:Y:S02]  /*6ba0*/  @P1 SEL R2, R5, R2, !P4 ;  /* 0x0000000205021207 */ /* 0x000fe40006000000 */
[----:B------:R-:W-:Y:S02]  /*6bb0*/  CS2R R58, SRZ ;  /* 0x00000000003a7805 */ /* 0x000fe4000001ff00 */
[----:B------:R-:W-:Y:S02]  /*6bc0*/  @P5 SHF.L.U32 R7, R110, 0x1f, RZ ;  /* 0x0000001f6e075819 */ /* 0x000fe400000006ff */
[----:B------:R-:W-:Y:S02]  /*6bd0*/  CS2R R56, SRZ ;  /* 0x0000000000387805 */ /* 0x000fe4000001ff00 */
[----:B------:R-:W-:Y:S02]  /*6be0*/  LOP3.LUT R2, R2, 0x1, RZ, 0xc0, !PT ;  /* 0x0000000102027812 */ /* 0x000fe400078ec0ff */
[----:B------:R-:W-:Y:S01]  /*6bf0*/  CS2R R50, SRZ ;  /* 0x0000000000327805 */ /* 0x000fe2000001ff00 */
[----:B------:R-:W1:Y:S01]  /*6c00*/  @P5 SYNCS.PHASECHK.TRANS64.TRYWAIT P3, [R0+URZ+0xa0], R7 ;  /* 0x0000a007000055a7 */ /* 0x000e6200080611ff */
[----:B------:R-:W-:Y:S02]  /*6c10*/  CS2R R48, SRZ ;  /* 0x0000000000307805 */ /* 0x000fe4000001ff00 */
[----:B------:R-:W-:Y:S01]  /*6c20*/  ISETP.NE.U32.AND P0, PT, R2, 0x1, PT ;  /* 0x000000010200780c */ /* 0x000fe20003f05070 */
[----:B------:R-:W-:Y:S02]  /*6c30*/  IMAD.IADD R47, R87, 0x1, R84 ;  /* 0x00000001572f7824 */ /* 0x000fe400078e0254 */
[----:B------:R-:W-:Y:S01]  /*6c40*/  IMAD.IADD R46, R99, 0x1, R86 ;  /* 0x00000001632e7824 */ /* 0x000fe200078e0256 */
[----:B------:R-:W-:Y:S01]  /*6c50*/  P2R R112, PR, RZ, 0x1 ;  /* 0x00000001ff707803 */ /* 0x000fe20000000000 */
[----:B------:R2:W3:Y:S01]  /*6c60*/  SYNCS.PHASECHK.TRANS64.TRYWAIT P2, [R92+URZ+0x100], R3 ;  /* 0x000100035c0075a7 */ /* 0x0004e200080411ff */
[----:B-1----:R-:W-:Y:S01]  /*6c70*/  @P5 SEL R108, RZ, 0x1, !P3 ;  /* 0x00000001ff6c5807 */ /* 0x002fe20005800000 */
[----:B--2---:R-:W-:Y:S06]  /*6c80*/  @!P5 BRA `(.L_x_112) ;  /* 0x000000000068d947 */ /* 0x004fec0003800000 */
[----:B------:R-:W-:Y:S01]  /*6c90*/  ISETP.NE.AND P0, PT, R108, RZ, PT ;  /* 0x000000ff6c00720c */ /* 0x000fe20003f05270 */
[----:B------:R-:W-:Y:S01]  /*6ca0*/  BSSY B0, `(.L_x_113) ;  /* 0x000000d000007945 */ /* 0x000fe20003800000 */
[----:B------:R-:W-:Y:S02]  /*6cb0*/  CS2R R50, SRZ ;  /* 0x0000000000327805 */ /* 0x000fe4000001ff00 */
[----:B------:R-:W-:Y:S02]  /*6cc0*/  CS2R R48, SRZ ;  /* 0x0000000000307805 */ /* 0x000fe4000001ff00 */
[----:B------:R-:W-:Y:S02]  /*6cd0*/  CS2R R58, SRZ ;  /* 0x00000000003a7805 */ /* 0x000fe4000001ff00 */
[----:B------:R-:W-:Y:S02]  /*6ce0*/  CS2R R56, SRZ ;  /* 0x0000000000387805 */ /* 0x000fe4000001ff00 */
[----:B------:R-:W-:Y:S02]  /*6cf0*/  CS2R R66, SRZ ;  /* 0x0000000000427805 */ /* 0x000fe4000001ff00 */
[----:B------:R-:W-:Y:S02]  /*6d00*/  CS2R R64, SRZ ;  /* 0x0000000000407805 */ /* 0x000fe4000001ff00 */
[----:B------:R-:W-:Y:S02]  /*6d10*/  CS2R R74, SRZ ;  /* 0x00000000004a7805 */ /* 0x000fe4000001ff00 */
[----:B------:R-:W-:Y:S01]  /*6d20*/  CS2R R72, SRZ ;  /* 0x0000000000487805 */ /* 0x000fe2000001ff00 */
[----:B------:R-:W-:Y:S06]  /*6d30*/  @P0 BRA `(.L_x_114) ;  /* 0x00000000000c0947 */ /* 0x000fec0003800000 */
[----:B------:R-:W-:Y:S04]  /*6d40*/  SHF.L.U32 R5, R110, 0x1f, RZ ;  /* 0x0000001f6e057819 */ /* 0x000fe800000006ff */
[----:B------:R-:W1:Y:S02]  /*6d50*/  SYNCS.PHASECHK.TRANS64.TRYWAIT P0, [R0+URZ+0xa0], R5 ;  /* 0x0000a005000075a7 */ /* 0x000e6400080011ff */
[----:B-1----:R-:W-:Y:S05]  /*6d60*/  @!P0 BRA `(.L_x_115) ;  /* 0x00000028004c8947 */ /* 0x002fea0003800000 */
.L_x_114:
[----:B------:R-:W-:Y:S05]  /*6d70*/  BSYNC B0 ;  /* 0x0000000000007941 */ /* 0x000fea0003800000 */
.L_x_113:
[----:B------:R-:W-:Y:S01]  /*6d80*/  ISETP.NE.AND P0, PT, R112, RZ, PT ;  /* 0x000000ff7000720c */ /* 0x000fe20003f05270 */
[----:B------:R-:W-:Y:S04]  /*6d90*/  UIADD3 UR4, UPT, UPT, UR46, 0x1, URZ ;  /* 0x000000012e047890 */ /* 0x000fe8000fffe0ff */
[----:B------:R-:W-:Y:S04]  /*6da0*/  UISETP.NE.AND UP0, UPT, UR4, 0x3, UPT ;  /* 0x000000030400788c */ /* 0x000fe8000bf05270 */
[----:B------:R-:W-:Y:S02]  /*6db0*/  USEL UR5, URZ, 0x1, UP0 ;  /* 0x00000001ff057887 */ /* 0x000fe40008000000 */
[----:B------:R-:W-:Y:S02]  /*6dc0*/  USEL UR4, UR4, URZ, UP0 ;  /* 0x000000ff04047287 */ /* 0x000fe40008000000 */
[----:B------:R2:W1:Y:S02]  /*6dd0*/  @P0 LDS.128 R48, [R87] ;  /* 0x0000000057300984 */ /* 0x0004640000000c00 */
[----:B------:R-:W-:Y:S02]  /*6de0*/  LOP3.LUT R110, R110, UR5, RZ, 0x3c, !PT ;  /* 0x000000056e6e7c12 */ /* 0x000fe4000f8e3cff */
[----:B------:R2:W1:Y:S01]  /*6df0*/  @P0 LDS.128 R56, [R86+0x10] ;  /* 0x0000100056380984 */ /* 0x0004620000000c00 */
[----:B------:R-:W-:Y:S03]  /*6e00*/  IMAD.U32 R111, RZ, RZ, UR4 ;  /* 0x00000004ff6f7e24 */ /* 0x000fe6000f8e00ff */
[----:B------:R2:W1:Y:S04]  /*6e10*/  @P0 LDS.128 R64, [R47+0x20] ;  /* 0x000020002f400984 */ /* 0x0004680000000c00 */
[----:B------:R2:W1:Y:S02]  /*6e20*/  @P0 LDS.128 R72, [R46+0x10] ;  /* 0x000010002e480984 */ /* 0x0004640000000c00 */
.L_x_112:
[----:B------:R-:W-:Y:S05]  /*6e30*/  BSYNC B1 ;  /* 0x0000000000017941 */ /* 0x000fea0003800000 */
.L_x_111:
[----:B-1----:R-:W-:Y:S04]  /*6e40*/  SHF.R.U32.HI R0, RZ, 0x15, R39 ;  /* 0x00000015ff007819 */ /* 0x002fe80000011627 */
[----:B------:R-:W-:Y:S01]  /*6e50*/  LOP3.LUT P0, RZ, R0, 0x3, R89, 0x48, !PT ;  /* 0x0000000300ff7812 */ /* 0x000fe20007804859 */
[----:B------:R-:W-:Y:S01]  /*6e60*/  @!UPT UIADD3 URZ, UPT, UPT, URZ, URZ, URZ ;  /* 0x000000fffffff290 */ /* 0x000fe2000fffe0ff */
[----:B---3--:R-:W-:Y:S11]  /*6e70*/  @P2 BRA `(.L_x_116) ;  /* 0x0000000000082947 */ /* 0x008ff60003800000 */
[----:B------:R-:W1:Y:S02]  /*6e80*/  SYNCS.PHASECHK.TRANS64.TRYWAIT P1, [R92+URZ+0x100], R3 ;  /* 0x000100035c0075a7 */ /* 0x000e6400080211ff */
[----:B-1----:R-:W-:Y:S05]  /*6e90*/  @!P1 BRA `(.L_x_117) ;  /* 0x0000002800149947 */ /* 0x002fea0003800000 */
.L_x_116:
[----:B------:R-:W-:Y:S05]  /*6ea0*/  @!P0 BRA `(.L_x_118) ;  /* 0x0000000000408947 */ /* 0x000fea0003800000 */
[----:B------:R-:W3:Y:S01]  /*6eb0*/  LDCU.64 UR8, c[0x4][0x70] ;  /* 0x01000e00ff0877ac */ /* 0x000ee20008000a00 */
[----:B-1----:R-:W-:Y:S01]  /*6ec0*/  MOV R3, 0x0 ;  /* 0x0000000000037802 */ /* 0x002fe20000000f00 */
[----:B------:R-:W-:Y:S02]  /*6ed0*/  HFMA2 R12, -RZ, RZ, 0, 5.9604644775390625e-08 ;  /* 0x00000001ff0c7431 */ /* 0x000fe400000001ff */
[----:B------:R-:W-:Y:S02]  /*6ee0*/  IMAD.MOV.U32 R8, RZ, RZ, 0x192 ;  /* 0x00000192ff087424 */ /* 0x000fe400078e00ff */
[----:B------:R-:W-:Y:S01]  /*6ef0*/  IMAD.MOV.U32 R13, RZ, RZ, RZ ;  /* 0x000000ffff0d7224 */ /* 0x000fe200078e00ff */
[----:B------:R-:W1:Y:S01]  /*6f00*/  LDCU.64 UR6, c[0x4][0x78] ;  /* 0x01000f00ff0677ac */ /* 0x000e620008000a00 */
[----:B------:R-:W2:Y:S01]  /*6f10*/  LDC.64 R2, c[0x4][R3] ;  /* 0x0100000003027b82 */ /* 0x000ea20000000a00 */
[----:B------:R-:W5:Y:S01]  /*6f20*/  LDCU.64 UR4, c[0x4][0x10] ;  /* 0x01000200ff0477ac */ /* 0x000f620008000a00 */
[----:B---3--:R-:W-:Y:S01]  /*6f30*/  MOV R5, UR9 ;  /* 0x0000000900057c02 */ /* 0x008fe20008000f00 */
[----:B------:R-:W-:Y:S01]  /*6f40*/  IMAD.U32 R4, RZ, RZ, UR8 ;  /* 0x00000008ff047e24 */ /* 0x000fe2000f8e00ff */
[----:B-1----:R-:W-:Y:S01]  /*6f50*/  MOV R7, UR7 ;  /* 0x0000000700077c02 */ /* 0x002fe20008000f00 */
[----:B------:R-:W-:Y:S01]  /*6f60*/  IMAD.U32 R6, RZ, RZ, UR6 ;  /* 0x00000006ff067e24 */ /* 0x000fe2000f8e00ff */
[----:B-----5:R-:W-:Y:S01]  /*6f70*/  MOV R11, UR5 ;  /* 0x00000005000b7c02 */ /* 0x020fe20008000f00 */
[----:B------:R-:W-:Y:S02]  /*6f80*/  IMAD.U32 R10, RZ, RZ, UR4 ;  /* 0x00000004ff0a7e24 */ /* 0x000fe4000f8e00ff */
[----:B------:R-:W-:Y:S07]  /*6f90*/  LEPC R20, `(.L_x_118) ;  /* 0x000000001014794e */ /* 0x000fee0000000000 */
[----:B--2-4-:R-:W-:Y:S05]  /*6fa0*/  CALL.ABS.NOINC R2 ;  /* 0x0000000002007343 */ /* 0x014fea0003c00000 */
.L_x_118:
[C---:B------:R-:W-:Y:S01]  /*6fb0*/  SHF.L.U32 R40, R48.reuse, 0x10, RZ ;  /* 0x0000001030287819 */ /* 0x040fe200000006ff */
[----:B------:R-:W-:Y:S05]  /*6fc0*/  WARPSYNC.ALL ;  /* 0x0000000000007948 */ /* 0x000fea0003800000 */
[----:B------:R-:W-:Y:S01]  /*6fd0*/  R2UR UR4, R39 ;  /* 0x00000000270472ca */ /* 0x000fe200000e0000 */
[----:B------:R-:W-:Y:S01]  /*6fe0*/  BSSY.RECONVERGENT B0, `(.L_x_119) ;  /* 0x0000087000007945 */ /* 0x000fe20003800200 */
[----:B------:R-:W-:Y:S02]  /*6ff0*/  LOP3.LUT R43, R48, 0xffff0000, RZ, 0xc0, !PT ;  /* 0xffff0000302b7812 */ /* 0x000fe400078ec0ff */
[----:B------:R-:W-:Y:S02]  /*7000*/  SHF.L.U32 R42, R49, 0x10, RZ ;  /* 0x00000010312a7819 */ /* 0x000fe400000006ff */
[----:B------:R-:W-:Y:S02]  /*7010*/  SHF.L.U32 R45, R51, 0x10, RZ ;  /* 0x00000010332d7819 */ /* 0x000fe400000006ff */
[----:B------:R-:W-:Y:S02]  /*7020*/  LOP3.LUT R44, R75, 0xffff0000, RZ, 0xc0, !PT ;  /* 0xffff00004b2c7812 */ /* 0x000fe400078ec0ff */
[----:B------:R-:W-:Y:S03]  /*7030*/  ISETP.NE.AND P0, PT, R101, RZ, PT ;  /* 0x000000ff6500720c */ /* 0x000fe60003f05270 */
[----:B------:R-:W4:Y:S02]  /*7040*/  LDTM.x32 R4, tmem[UR4] ;  /* 0x00000004000479ee */ /* 0x000f2400082c0000 */
[C---:B----4-:R-:W-:Y:S01]  /*7050*/  FMUL R0, R38.reuse, R4 ;  /* 0x0000000426007220 */ /* 0x050fe20000400000 */
[C---:B------:R-:W-:Y:S01]  /*7060*/  FMUL R2, R38.reuse, R5 ;  /* 0x0000000526027220 */ /* 0x040fe20000400000 */
[C---:B-1----:R-:W-:Y:S01]  /*7070*/  FMUL R3, R38.reuse, R6 ;  /* 0x0000000626037220 */ /* 0x042fe20000400000 */
[----:B------:R-:W-:Y:S01]  /*7080*/  FMUL R7, R38, R7 ;  /* 0x0000000726077220 */ /* 0x000fe20000400000 */
[----:B------:R-:W-:Y:S01]  /*7090*/  FFMA R0, R41, R40, R0 ;  /* 0x0000002829007223 */ /* 0x000fe20000000000 */
[----:B------:R-:W-:Y:S01]  /*70a0*/  LOP3.LUT R40, R49, 0xffff0000, RZ, 0xc0, !PT ;  /* 0xffff000031287812 */ /* 0x000fe200078ec0ff */
[C---:B------:R-:W-:Y:S01]  /*70b0*/  FFMA R2, R41.reuse, R43, R2 ;  /* 0x0000002b29027223 */ /* 0x040fe20000000002 */
[C---:B------:R-:W-:Y:S01]  /*70c0*/  SHF.L.U32 R43, R50.reuse, 0x10, RZ ;  /* 0x00000010322b7819 */ /* 0x040fe200000006ff */
[C---:B------:R-:W-:Y:S01]  /*70d0*/  FFMA R3, R41.reuse, R42, R3 ;  /* 0x0000002a29037223 */ /* 0x040fe20000000003 */
[----:B------:R-:W-:Y:S01]  /*70e0*/  LOP3.LUT R42, R50, 0xffff0000, RZ, 0xc0, !PT ;  /* 0xffff0000322a7812 */ /* 0x000fe200078ec0ff */
[----:B------:R-:W-:Y:S01]  /*70f0*/  FMUL R4, R38, R8 ;  /* 0x0000000826047220 */ /* 0x000fe20000400000 */
[----:B------:R-:W-:Y:S01]  /*7100*/  F2FP.BF16.F32.PACK_AB R52, R2, R0 ;  /* 0x000000000234723e */ /* 0x000fe200000010ff */
[----:B------:R-:W-:Y:S01]  /*7110*/  FFMA R7, R41, R40, R7 ;  /* 0x0000002829077223 */ /* 0x000fe20000000007 */
[----:B------:R-:W-:Y:S01]  /*7120*/  LOP3.LUT R40, R51, 0xffff0000, RZ, 0xc0, !PT ;  /* 0xffff000033287812 */ /* 0x000fe200078ec0ff */
[C---:B------:R-:W-:Y:S01]  /*7130*/  FMUL R5, R38.reuse, R9 ;  /* 0x0000000926057220 */ /* 0x040fe20000400000 */
[C---:B------:R-:W-:Y:S01]  /*7140*/  FMUL R6, R38.reuse, R10 ;  /* 0x0000000a26067220 */ /* 0x040fe20000400000 */
[----:B------:R-:W-:Y:S01]  /*7150*/  FMUL R11, R38, R11 ;  /* 0x0000000b260b7220 */ /* 0x000fe20000400000 */
[----:B------:R-:W-:Y:S01]  /*7160*/  F2FP.BF16.F32.PACK_AB R53, R7, R3 ;  /* 0x000000030735723e */ /* 0x000fe200000010ff */
[C---:B------:R-:W-:Y:S01]  /*7170*/  FFMA R4, R41.reuse, R43, R4 ;  /* 0x0000002b29047223 */ /* 0x040fe20000000004 */
[C---:B------:R-:W-:Y:S01]  /*7180*/  SHF.L.U32 R43, R56.reuse, 0x10, RZ ;  /* 0x00000010382b7819 */ /* 0x040fe200000006ff */
[----:B------:R-:W-:Y:S01]  /*7190*/  FFMA R5, R41, R42, R5 ;  /* 0x0000002a29057223 */ /* 0x000fe20000000005 */
[----:B------:R-:W-:Y:S01]  /*71a0*/  LOP3.LUT R42, R57, 0xffff0000, RZ, 0xc0, !PT ;  /* 0xffff0000392a7812 */ /* 0x000fe200078ec0ff */
[----:B------:R-:W-:Y:S01]  /*71b0*/  FFMA R6, R41, R45, R6 ;  /* 0x0000002d29067223 */ /* 0x000fe20000000006 */
[----:B------:R-:W-:Y:S01]  /*71c0*/  SHF.L.U32 R45, R57, 0x10, RZ ;  /* 0x00000010392d7819 */ /* 0x000fe200000006ff */
[----:B------:R-:W-:Y:S01]  /*71d0*/  FFMA R11, R41, R40, R11 ;  /* 0x00000028290b7223 */ /* 0x000fe2000000000b */
[----:B------:R-:W-:Y:S01]  /*71e0*/  LOP3.LUT R40, R56, 0xffff0000, RZ, 0xc0, !PT ;  /* 0xffff000038287812 */ /* 0x000fe200078ec0ff */
[C---:B------:R-:W-:Y:S01]  /*71f0*/  FMUL R8, R38.reuse, R12 ;  /* 0x0000000c26087220 */ /* 0x040fe20000400000 */
[----:B------:R-:W-:Y:S01]  /*7200*/  F2FP.BF16.F32.PACK_AB R54, R5, R4 ;  /* 0x000000040536723e */ /* 0x000fe200000010ff */
[C---:B------:R-:W-:Y:S01]  /*7210*/  FMUL R9, R38.reuse, R13 ;  /* 0x0000000d26097220 */ /* 0x040fe20000400000 */
[----:B------:R-:W-:Y:S01]  /*7220*/  F2FP.BF16.F32.PACK_AB R55, R11, R6 ;  /* 0x000000060b37723e */ /* 0x000fe200000010ff */
[C---:B------:R-:W-:Y:S01]  /*7230*/  FMUL R10, R38.reuse, R14 ;  /* 0x0000000e260a7220 */ /* 0x040fe20000400000 */
[----:B------:R-:W-:Y:S01]  /*7240*/  FMUL R15, R38, R15 ;  /* 0x0000000f260f7220 */ /* 0x000fe20000400000 */
[----:B------:R-:W-:Y:S01]  /*7250*/  FFMA R8, R41, R43, R8 ;  /* 0x0000002b29087223 */ /* 0x000fe20000000008 */
[----:B------:R-:W-:Y:S01]  /*7260*/  SHF.L.U32 R43, R59, 0x10, RZ ;  /* 0x000000103b2b7819 */ /* 0x000fe200000006ff */
[C---:B------:R-:W-:Y:S01]  /*7270*/  FFMA R9, R41.reuse, R40, R9 ;  /* 0x0000002829097223 */ /* 0x040fe20000000009 */
[C---:B------:R-:W-:Y:S01]  /*7280*/  SHF.L.U32 R40, R58.reuse, 0x10, RZ ;  /* 0x000000103a287819 */ /* 0x040fe200000006ff */
        /* <DEDUP_REMOVED lines=8> */
[----:B------:R-:W-:Y:S01]  /*7310*/  FMUL R14, R38, R18 ;  /* 0x00000012260e7220 */ /* 0x000fe20000400000 */
[----:B------:R-:W-:Y:S01]  /*7320*/  FFMA R12, R41, R40, R12 ;  /* 0x00000028290c7223 */ /* 0x000fe2000000000c */
[----:B------:R-:W-:Y:S01]  /*7330*/  LOP3.LUT R40, R59, 0xffff0000, RZ, 0xc0, !PT ;  /* 0xffff00003b287812 */ /* 0x000fe200078ec0ff */
[C---:B------:R-:W-:Y:S01]  /*7340*/  FFMA R13, R41.reuse, R42, R13 ;  /* 0x0000002a290d7223 */ /* 0x040fe2000000000d */
[----:B------:R-:W-:Y:S01]  /*7350*/  LOP3.LUT R42, R64, 0xffff0000, RZ, 0xc0, !PT ;  /* 0xffff0000402a7812 */ /* 0x000fe200078ec0ff */
[----:B------:R-:W-:Y:S01]  /*7360*/  FMUL R19, R38, R19 ;  /* 0x0000001326137220 */ /* 0x000fe20000400000 */
[----:B------:R-:W-:Y:S01]  /*7370*/  FFMA R14, R41, R43, R14 ;  /* 0x0000002b290e7223 */ /* 0x000fe2000000000e */
[----:B------:R-:W-:Y:S01]  /*7380*/  SHF.L.U32 R43, R64, 0x10, RZ ;  /* 0x00000010402b7819 */ /* 0x000fe200000006ff */
[----:B------:R1:W-:Y:S01]  /*7390*/  STS.128 [R87], R52 ;  /* 0x0000003457007388 */ /* 0x0003e20000000c00 */
[----:B------:R-:W-:Y:S01]  /*73a0*/  F2FP.BF16.F32.PACK_AB R62, R13, R12 ;  /* 0x0000000c0d3e723e */ /* 0x000fe200000010ff */
[C---:B------:R-:W-:Y:S01]  /*73b0*/  FMUL R16, R38.reuse, R20 ;  /* 0x0000001426107220 */ /* 0x040fe20000400000 */
        /* <DEDUP_REMOVED lines=8> */
[C---:B------:R-:W-:Y:S01]  /*7440*/  FFMA R17, R41.reuse, R42, R17 ;  /* 0x0000002a29117223 */ /* 0x040fe20000000011 */
[----:B------:R-:W-:Y:S01]  /*7450*/  FFMA R18, R41, R45, R18 ;  /* 0x0000002d29127223 */ /* 0x000fe20000000012 */
[----:B------:R1:W-:Y:S01]  /*7460*/  STS.128 [R86+0x10], R60 ;  /* 0x0000103c56007388 */ /* 0x0003e20000000c00 */
[----:B------:R-:W-:Y:S01]  /*7470*/  SHF.L.U32 R45, R67, 0x10, RZ ;  /* 0x00000010432d7819 */ /* 0x000fe200000006ff */
[----:B------:R-:W-:Y:S01]  /*7480*/  FFMA R23, R41, R40, R23 ;  /* 0x0000002829177223 */ /* 0x000fe20000000017 */
[----:B------:R-:W-:Y:S01]  /*7490*/  LOP3.LUT R40, R66, 0xffff0000, RZ, 0xc0, !PT ;  /* 0xffff000042287812 */ /* 0x000fe200078ec0ff */
[C---:B------:R-:W-:Y:S01]  /*74a0*/  FMUL R20, R38.reuse, R24 ;  /* 0x0000001826147220 */ /* 0x040fe20000400000 */
[----:B------:R-:W-:Y:S01]  /*74b0*/  LOP3.LUT R42, R67, 0xffff0000, RZ, 0xc0, !PT ;  /* 0xffff0000432a7812 */ /* 0x000fe200078ec0ff */
[C---:B------:R-:W-:Y:S01]  /*74c0*/  FMUL R21, R38.reuse, R25 ;  /* 0x0000001926157220 */ /* 0x040fe20000400000 */
[----:B------:R-:W-:Y:S01]  /*74d0*/  F2FP.BF16.F32.PACK_AB R68, R17, R16 ;  /* 0x000000101144723e */ /* 0x000fe200000010ff */
[C---:B------:R-:W-:Y:S01]  /*74e0*/  FMUL R22, R38.reuse, R26 ;  /* 0x0000001a26167220 */ /* 0x040fe20000400000 */
[----:B------:R-:W-:Y:S01]  /*74f0*/  FMUL R27, R38, R27 ;  /* 0x0000001b261b7220 */ /* 0x000fe20000400000 */
[C---:B------:R-:W-:Y:S01]  /*7500*/  FFMA R20, R41.reuse, R43, R20 ;  /* 0x0000002b29147223 */ /* 0x040fe20000000014 */
[C---:B------:R-:W-:Y:S01]  /*7510*/  FFMA R21, R41.reuse, R40, R21 ;  /* 0x0000002829157223 */ /* 0x040fe20000000015 */
[C---:B------:R-:W-:Y:S01]  /*7520*/  FFMA R22, R41.reuse, R45, R22 ;  /* 0x0000002d29167223 */ /* 0x040fe20000000016 */
[----:B------:R-:W-:Y:S01]  /*7530*/  FFMA R27, R41, R42, R27 ;  /* 0x0000002a291b7223 */ /* 0x000fe2000000001b */
[----:B------:R-:W-:Y:S01]  /*7540*/  SHF.L.U32 R40, R72, 0x10, RZ ;  /* 0x0000001048287819 */ /* 0x000fe200000006ff */
[----:B------:R-:W-:Y:S01]  /*7550*/  FMUL R24, R38, R28 ;  /* 0x0000001c26187220 */ /* 0x000fe20000400000 */
[----:B------:R-:W-:Y:S01]  /*7560*/  LOP3.LUT R42, R72, 0xffff0000, RZ, 0xc0, !PT ;  /* 0xffff0000482a7812 */ /* 0x000fe200078ec0ff */
[C---:B------:R-:W-:Y:S01]  /*7570*/  FMUL R25, R38.reuse, R29 ;  /* 0x0000001d26197220 */ /* 0x040fe20000400000 */
[----:B------:R-:W-:Y:S01]  /*7580*/  SHF.L.U32 R43, R73, 0x10, RZ ;  /* 0x00000010492b7819 */ /* 0x000fe200000006ff */
[C---:B------:R-:W-:Y:S01]  /*7590*/  FMUL R26, R38.reuse, R30 ;  /* 0x0000001e261a7220 */ /* 0x040fe20000400000 */
[C---:B------:R-:W-:Y:S01]  /*75a0*/  FFMA R24, R41.reuse, R40, R24 ;  /* 0x0000002829187223 */ /* 0x040fe20000000018 */
[----:B------:R-:W-:Y:S01]  /*75b0*/  FFMA R25, R41, R42, R25 ;  /* 0x0000002a29197223 */ /* 0x000fe20000000019 */
[----:B------:R-:W-:Y:S01]  /*75c0*/  LOP3.LUT R40, R73, 0xffff0000, RZ, 0xc0, !PT ;  /* 0xffff000049287812 */ /* 0x000fe200078ec0ff */
[----:B------:R-:W-:Y:S01]  /*75d0*/  FFMA R26, R41, R43, R26 ;  /* 0x0000002b291a7223 */ /* 0x000fe2000000001a */
[----:B------:R-:W-:Y:S01]  /*75e0*/  FMUL R31, R38, R31 ;  /* 0x0000001f261f7220 */ /* 0x000fe20000400000 */
[----:B------:R-:W-:Y:S01]  /*75f0*/  SHF.L.U32 R43, R74, 0x10, RZ ;  /* 0x000000104a2b7819 */ /* 0x000fe200000006ff */
[----:B------:R-:W-:Y:S01]  /*7600*/  FMUL R28, R38, R32 ;  /* 0x00000020261c7220 */ /* 0x000fe20000400000 */
[----:B------:R-:W-:Y:S01]  /*7610*/  LOP3.LUT R42, R74, 0xffff0000, RZ, 0xc0, !PT ;  /* 0xffff00004a2a7812 */ /* 0x000fe200078ec0ff */
[C---:B------:R-:W-:Y:S01]  /*7620*/  FMUL R29, R38.reuse, R33 ;  /* 0x00000021261d7220 */ /* 0x040fe20000400000 */
[----:B------:R-:W-:Y:S01]  /*7630*/  SHF.L.U32 R45, R75, 0x10, RZ ;  /* 0x000000104b2d7819 */ /* 0x000fe200000006ff */
[C---:B------:R-:W-:Y:S01]  /*7640*/  FMUL R30, R38.reuse, R34 ;  /* 0x00000022261e7220 */ /* 0x040fe20000400000 */
[----:B------:R-:W-:Y:S01]  /*7650*/  FFMA R31, R41, R40, R31 ;  /* 0x00000028291f7223 */ /* 0x000fe2000000001f */
[----:B------:R-:W-:Y:S01]  /*7660*/  FMUL R35, R38, R35 ;  /* 0x0000002326237220 */ /* 0x000fe20000400000 */
[----:B------:R-:W-:Y:S01]  /*7670*/  F2FP.BF16.F32.PACK_AB R69, R23, R18 ;  /* 0x000000121745723e */ /* 0x000fe200000010ff */
[----:B------:R-:W-:Y:S01]  /*7680*/  FFMA R28, R41, R43, R28 ;  /* 0x0000002b291c7223 */ /* 0x000fe2000000001c */
[----:B------:R-:W-:Y:S01]  /*7690*/  F2FP.BF16.F32.PACK_AB R70, R21, R20 ;  /* 0x000000141546723e */ /* 0x000fe200000010ff */
[----:B------:R-:W-:Y:S01]  /*76a0*/  FFMA R29, R41, R42, R29 ;  /* 0x0000002a291d7223 */ /* 0x000fe2000000001d */
[----:B------:R-:W-:Y:S01]  /*76b0*/  F2FP.BF16.F32.PACK_AB R71, R27, R22 ;  /* 0x000000161b47723e */ /* 0x000fe200000010ff */
[C---:B------:R-:W-:Y:S01]  /*76c0*/  FFMA R30, R41.reuse, R45, R30 ;  /* 0x0000002d291e7223 */ /* 0x040fe2000000001e */
[----:B------:R-:W-:Y:S01]  /*76d0*/  FFMA R35, R41, R44, R35 ;  /* 0x0000002c29237223 */ /* 0x000fe20000000023 */
[----:B------:R-:W-:Y:S02]  /*76e0*/  F2FP.BF16.F32.PACK_AB R104, R25, R24 ;  /* 0x000000181968723e */ /* 0x000fe400000010ff */
[----:B------:R1:W-:Y:S01]  /*76f0*/  STS.128 [R47+0x20], R68 ;  /* 0x000020442f007388 */ /* 0x0003e20000000c00 */
[----:B------:R-:W-:Y:S02]  /*7700*/  F2FP.BF16.F32.PACK_AB R105, R31, R26 ;  /* 0x0000001a1f69723e */ /* 0x000fe400000010ff */
[----:B------:R-:W-:Y:S02]  /*7710*/  F2FP.BF16.F32.PACK_AB R106, R29, R28 ;  /* 0x0000001c1d6a723e */ /* 0x000fe400000010ff */
[----:B------:R-:W-:Y:S05]  /*7720*/  F2FP.BF16.F32.PACK_AB R107, R35, R30 ;  /* 0x0000001e236b723e */ /* 0x000fea00000010ff */
[----:B------:R1:W-:Y:S01]  /*7730*/  STS.128 [R46+0x10], R104 ;  /* 0x000010682e007388 */ /* 0x0003e20000000c00 */
[----:B------:R-:W-:Y:S01]  /*7740*/  @!PT LDS RZ, [RZ] ;  /* 0x00000000fffff984 */ /* 0x000fe20000000800 */
[----:B------:R-:W-:Y:S01]  /*7750*/  @!PT LDS RZ, [RZ] ;  /* 0x00000000fffff984 */ /* 0x000fe20000000800 */
[----:B------:R-:W-:Y:S01]  /*7760*/  @!PT LDS RZ, [RZ] ;  /* 0x00000000fffff984 */ /* 0x000fe20000000800 */
[----:B------:R-:W-:Y:S01]  /*7770*/  @!PT LDS RZ, [RZ] ;  /* 0x00000000fffff984 */ /* 0x000fe20000000800 */
[----:B------:R3:W-:Y:S07]  /*7780*/  MEMBAR.ALL.CTA ;  /* 0x0000000000007992 */ /* 0x0007ee0000008000 */
[----:B---3--:R-:W3:Y:S02]  /*7790*/  FENCE.VIEW.ASYNC.S ;  /* 0x00000000000073c6 */ /* 0x008ee40000000000 */
[----:B---3--:R-:W-:Y:S06]  /*77a0*/  BAR.SYNC.DEFER_BLOCKING 0x1, 0x80 ;  /* 0x0042000000007b1d */ /* 0x008fec0000010000 */
[----:B------:R-:W-:Y:S05]  /*77b0*/  @P0 BRA `(.L_x_120) ;  /* 0x0000000000240947 */ /* 0x000fea0003800000 */
[----:B------:R-:W3:Y:S01]  /*77c0*/  LDCU.64 UR6, c[0x0][0x348] ;  /* 0x00006900ff0677ac */ /* 0x000ee20008000a00 */
[----:B------:R-:W-:Y:S01]  /*77d0*/  R2UR UR5, R109 ;  /* 0x000000006d0572ca */ /* 0x000fe200000e0000 */
[----:B------:R-:W-:Y:S11]  /*77e0*/  UMOV UR51, UR36 ;  /* 0x0000002400337c82 */ /* 0x000ff60008000000 */
[----:B------:R-:W-:Y:S01]  /*77f0*/  @!UPT UIADD3 URZ, UPT, UPT, URZ, URZ, URZ ;  /* 0x000000fffffff290 */ /* 0x000fe2000fffe0ff */
[----:B------:R-:W-:Y:S02]  /*7800*/  UIADD3 UR48, UPT, UPT, UR47, 0x200, UR5 ;  /* 0x000002002f307890 */ /* 0x000fe4000fffe005 */
[----:B---3--:R-:W-:Y:S04]  /*7810*/  UIADD3 UR4, UP0, UPT, UR6, 0x680, URZ ;  /* 0x0000068006047890 */ /* 0x008fe8000ff1e0ff */
[----:B------:R-:W-:Y:S09]  /*7820*/  UIADD3.X UR5, UPT, UPT, URZ, UR7, URZ, UP0, !UPT ;  /* 0x00000007ff057290 */ /* 0x000ff200087fe4ff */
[----:B------:R3:W-:Y:S02]  /*7830*/  UTMASTG.3D [UR48], [UR4] ;  /* 0x00000030040073b5 */ /* 0x0007e40008010000 */
[----:B---3--:R0:W-:Y:S02]  /*7840*/  UTMACMDFLUSH ;  /* 0x00000000000079b7 */ /* 0x0081e40000000000 */
.L_x_120:
[----:B------:R-:W-:Y:S05]  /*7850*/  BSYNC.RECONVERGENT B0 ;  /* 0x0000000000007941 */ /* 0x000fea0003800200 */
.L_x_119:
[----:B------:R-:W-:Y:S01]  /*7860*/  UIADD3 UR44, UPT, UPT, UR46, 0x1, URZ ;  /* 0x000000012e2c7890 */ /* 0x000fe2000fffe0ff */
[----:B------:R-:W-:Y:S03]  /*7870*/  BSSY.RECONVERGENT B0, `(.L_x_121) ;  /* 0x0000005000007945 */ /* 0x000fe60003800200 */
[----:B------:R-:W-:Y:S04]  /*7880*/  UISETP.NE.AND UP0, UPT, UR44, 0x3, UPT ;  /* 0x000000032c00788c */ /* 0x000fe8000bf05270 */
[----:B------:R-:W-:Y:S01]  /*7890*/  USEL UR45, UR44, URZ, UP0 ;  /* 0x000000ff2c2d7287 */ /* 0x000fe20008000000 */
[----:B------:R-:W-:Y:S11]  /*78a0*/  @P0 BRA `(.L_x_122) ;  /* 0x0000000000040947 */ /* 0x000ff60003800000 */
[----:B------:R-:W-:Y:S04]  /*78b0*/  DEPBAR.LE SB0, 0x1 ;  /* 0x000080400000791a */ /* 0x000fe80000000000 */
.L_x_122:
[----:B------:R-:W-:Y:S05]  /*78c0*/  BSYNC.RECONVERGENT B0 ;  /* 0x0000000000007941 */ /* 0x000fea0003800200 */
.L_x_121:
[----:B------:R-:W-:Y:S01]  /*78d0*/  BAR.SYNC.DEFER_BLOCKING 0x1, 0x80 ;  /* 0x0042000000007b1d */ /* 0x000fe20000010000 */
[----:B------:R-:W-:Y:S01]  /*78e0*/  ISETP.NE.AND P1, PT, R103, RZ, PT ;  /* 0x000000ff6700720c */ /* 0x000fe20003f25270 */
[----:B------:R-:W-:Y:S01]  /*78f0*/  UISETP.NE.AND UP0, UPT, UR53, URZ, UPT ;  /* 0x000000ff3500728c */ /* 0x000fe2000bf05270 */
[----:B------:R-:W-:Y:S11]  /*7900*/  LEA R3, R111, UR47, 0x3 ;  /* 0x0000002f6f037c11 */ /* 0x000ff6000f8e18ff */
[----:B------:R-:W-:Y:S01]  /*7910*/  @P1 SHF.L.U32 R4, R110, 0x1f, RZ ;  /* 0x0000001f6e041819 */ /* 0x000fe200000006ff */
[----:B------:R-:W-:Y:S06]  /*7920*/  BRA.U !UP0, `(.L_x_123) ;  /* 0x0000000108247547 */ /* 0x000fec000b800000 */
[----:B------:R-:W3:Y:S01]  /*7930*/  S2R R0, SR_CgaCtaId ;  /* 0x0000000000007919 */ /* 0x000ee20000008800 */
[----:B------:R-:W-:Y:S01]  /*7940*/  IMAD.U32 R2, RZ, RZ, UR52 ;  /* 0x00000034ff027e24 */ /* 0x000fe2000f8e00ff */
[----:B------:R-:W-:Y:S04]  /*7950*/  UIADD3 UR4, UPT, UPT, UR52, 0x1, URZ ;  /* 0x0000000134047890 */ /* 0x000fe8000fffe0ff */
[----:B------:R-:W-:Y:S01]  /*7960*/  @P1 LEA R2, R2, UR47, 0x3 ;  /* 0x0000002f02021c11 */ /* 0x000fe2000f8e18ff */
[----:B------:R-:W-:Y:S04]  /*7970*/  UISETP.NE.AND UP0, UPT, UR4, 0x3, UPT ;  /* 0x000000030400788c */ /* 0x000fe8000bf05270 */
[----:B------:R-:W-:Y:S01]  /*7980*/  @P1 VIADD R5, R2, 0xb8 ;  /* 0x000000b802051836 */ /* 0x000fe20000000000 */
[----:B------:R-:W-:Y:S04]  /*7990*/  USEL UR52, UR4, URZ, UP0 ;  /* 0x000000ff04347287 */ /* 0x000fe80008000000 */
[----:B---3--:R-:W-:Y:S04]  /*79a0*/  @P1 PRMT R0, R0, 0x654, R5 ;  /* 0x0000065400001816 */ /* 0x008fe80000000005 */
[----:B------:R3:W-:Y:S04]  /*79b0*/  @P1 SYNCS.ARRIVE.TRANS64.RED.A1T0 RZ, [R0+URZ], RZ ;  /* 0x000000ff00ff19a7 */ /* 0x0007e800081004ff */
.L_x_123:
[----:B------:R-:W4:Y:S01]  /*79c0*/  @P1 SYNCS.PHASECHK.TRANS64.TRYWAIT P0, [R3+URZ+0xa0], R4 ;  /* 0x0000a004030015a7 */ /* 0x000f2200080011ff */
[----:B------:R-:W-:Y:S01]  /*79d0*/  BSSY B1, `(.L_x_124) ;  /* 0x0000015000017945 */ /* 0x000fe20003800000 */
[----:B----4-:R-:W-:Y:S03]  /*79e0*/  @P1 SEL R108, RZ, 0x1, !P0 ;  /* 0x00000001ff6c1807 */ /* 0x010fe60004000000 */
[----:B------:R-:W-:Y:S05]  /*79f0*/  @!P1 BRA `(.L_x_125) ;  /* 0x0000000000489947 */ /* 0x000fea0003800000 */
[----:B------:R-:W-:Y:S01]  /*7a00*/  ISETP.NE.AND P1, PT, R112, RZ, PT ;  /* 0x000000ff7000720c */ /* 0x000fe20003f25270 */
[----:B------:R-:W-:Y:S01]  /*7a10*/  BSSY B0, `(.L_x_126) ;  /* 0x000000a000007945 */ /* 0x000fe20003800000 */
[----:B------:R-:W-:Y:S11]  /*7a20*/  ISETP.NE.AND P0, PT, R108, RZ, PT ;  /* 0x000000ff6c00720c */ /* 0x000ff60003f05270 */
[----:B------:R-:W-:Y:S04]  /*7a30*/  @P1 IMAD R111, R111, 0x2000, R100 ;  /* 0x000020006f6f1824 */ /* 0x000fe800078e0264 */
[----:B------:R-:W-:Y:S01]  /*7a40*/  @P1 IMAD.IADD R4, R85, 0x1, R111 ;  /* 0x0000000155041824 */ /* 0x000fe200078e026f */
[----:B------:R-:W-:Y:S03]  /*7a50*/  @P1 IADD3 R2, PT, PT, R84, R111, RZ ;  /* 0x0000006f54021210 */ /* 0x000fe60007ffe0ff */
[----:B---3--:R-:W-:Y:S01]  /*7a60*/  @P1 IMAD.IADD R0, R99, 0x1, R4 ;  /* 0x0000000163001824 */ /* 0x008fe200078e0204 */
[----:B------:R-:W-:Y:S06]  /*7a70*/  @P0 BRA `(.L_x_127) ;  /* 0x00000000000c0947 */ /* 0x000fec0003800000 */
[----:B------:R-:W-:Y:S04]  /*7a80*/  SHF.L.U32 R110, R110, 0x1f, RZ ;  /* 0x0000001f6e6e7819 */ /* 0x000fe800000006ff */
[----:B------:R-:W3:Y:S02]  /*7a90*/  SYNCS.PHASECHK.TRANS64.TRYWAIT P0, [R3+URZ+0xa0], R110 ;  /* 0x0000a06e030075a7 */ /* 0x000ee400080011ff */
[----:B---3--:R-:W-:Y:S05]  /*7aa0*/  @!P0 BRA `(.L_x_128) ;  /* 0x0000001c00248947 */ /* 0x008fea0003800000 */
.L_x_127:
[----:B------:R-:W-:Y:S05]  /*7ab0*/  BSYNC B0 ;  /* 0x0000000000007941 */ /* 0x000fea0003800000 */
.L_x_126:
[----:B------:R-:W-:Y:S11]  /*7ac0*/  ISETP.NE.AND P0, PT, R112, RZ, PT ;  /* 0x000000ff7000720c */ /* 0x000ff60003f05270 */
[----:B------:R-:W-:Y:S02]  /*7ad0*/  @!UPT UIADD3 URZ, UPT, UPT, URZ, URZ, URZ ;  /* 0x000000fffffff290 */ /* 0x000fe4000fffe0ff */
[----:B------:R4:W1:Y:S04]  /*7ae0*/  @P0 LDS.128 R48, [R111] ;  /* 0x000000006f300984 */ /* 0x0008680000000c00 */
[----:B------:R4:W1:Y:S04]  /*7af0*/  @P0 LDS.128 R64, [R2+0x20] ;  /* 0x0000200002400984 */ /* 0x0008680000000c00 */
[----:B------:R4:W1:Y:S04]  /*7b00*/  @P0 LDS.128 R56, [R4+0x10] ;  /* 0x0000100004380984 */ /* 0x0008680000000c00 */
[----:B------:R4:W1:Y:S02]  /*7b10*/  @P0 LDS.128 R72, [R0+0x10] ;  /* 0x0000100000480984 */ /* 0x0008640000000c00 */
.L_x_125:
[----:B------:R-:W-:Y:S05]  /*7b20*/  BSYNC B1 ;  /* 0x0000000000017941 */ /* 0x000fea0003800000 */
.L_x_124:
[----:B---34-:R-:W-:Y:S05]  /*7b30*/  VIADD R0, R39, 0x20 ;  /* 0x0000002027007836 */ /* 0x018fea0000000000 */
[----:B------:R-:W-:Y:S04]  /*7b40*/  SHF.R.U32.HI R0, RZ, 0x15, R0 ;  /* 0x00000015ff007819 */ /* 0x000fe80000011600 */
[----:B------:R-:W-:Y:S11]  /*7b50*/  LOP3.LUT P0, RZ, R0, 0x3, R89, 0x48, !PT ;  /* 0x0000000300ff7812 */ /* 0x000ff60007804859 */
[----:B------:R-:W-:Y:S02]  /*7b60*/  @!UPT UIADD3 URZ, UPT, UPT, URZ, URZ, URZ ;  /* 0x000000fffffff290 */ /* 0x000fe4000fffe0ff */
[----:B------:R-:W-:Y:S05]  /*7b70*/  @!P0 BRA `(.L_x_129) ;  /* 0x0000000000408947 */ /* 0x000fea0003800000 */
[----:B------:R-:W3:Y:S01]  /*7b80*/  LDCU.64 UR8, c[0x4][0x70] ;  /* 0x01000e00ff0877ac */ /* 0x000ee20008000a00 */
[----:B------:R-:W-:Y:S01]  /*7b90*/  MOV R3, 0x0 ;  /* 0x0000000000037802 */ /* 0x000fe20000000f00 */
[----:B------:R-:W-:Y:S02]  /*7ba0*/  HFMA2 R12, -RZ, RZ, 0, 5.9604644775390625e-08 ;  /* 0x00000001ff0c7431 */ /* 0x000fe400000001ff */
[----:B------:R-:W-:Y:S02]  /*7bb0*/  IMAD.MOV.U32 R8, RZ, RZ, 0x192 ;  /* 0x00000192ff087424 */ /* 0x000fe400078e00ff */
[----:B------:R-:W-:Y:S01]  /*7bc0*/  IMAD.MOV.U32 R13, RZ, RZ, RZ ;  /* 0x000000ffff0d7224 */ /* 0x000fe200078e00ff */
[----:B------:R-:W4:Y:S01]  /*7bd0*/  LDCU.64 UR6, c[0x4][0x78] ;  /* 0x01000f00ff0677ac */ /* 0x000f220008000a00 */
[----:B------:R-:W1:Y:S01]  /*7be0*/  LDC.64 R2, c[0x4][R3] ;  /* 0x0100000003027b82 */ /* 0x000e620000000a00 */
[----:B------:R-:W5:Y:S01]  /*7bf0*/  LDCU.64 UR4, c[0x4][0x10] ;  /* 0x01000200ff0477ac */ /* 0x000f620008000a00 */
[----:B---3--:R-:W-:Y:S01]  /*7c00*/  MOV R5, UR9 ;  /* 0x0000000900057c02 */ /* 0x008fe20008000f00 */
[----:B------:R-:W-:Y:S01]  /*7c10*/  IMAD.U32 R4, RZ, RZ, UR8 ;  /* 0x00000008ff047e24 */ /* 0x000fe2000f8e00ff */
[----:B----4-:R-:W-:Y:S01]  /*7c20*/  MOV R7, UR7 ;  /* 0x0000000700077c02 */ /* 0x010fe20008000f00 */
[----:B------:R-:W-:Y:S01]  /*7c30*/  IMAD.U32 R6, RZ, RZ, UR6 ;  /* 0x00000006ff067e24 */ /* 0x000fe2000f8e00ff */
[----:B-----5:R-:W-:Y:S01]  /*7c40*/  MOV R11, UR5 ;  /* 0x00000005000b7c02 */ /* 0x020fe20008000f00 */
[----:B------:R-:W-:Y:S02]  /*7c50*/  IMAD.U32 R10, RZ, RZ, UR4 ;  /* 0x00000004ff0a7e24 */ /* 0x000fe4000f8e00ff */
[----:B------:R-:W-:Y:S07]  /*7c60*/  LEPC R20, `(.L_x_129) ;  /* 0x000000001014794e */ /* 0x000fee0000000000 */
[----:B-12---:R-:W-:Y:S05]  /*7c70*/  CALL.ABS.NOINC R2 ;  /* 0x0000000002007343 */ /* 0x006fea0003c00000 */
.L_x_129:
[----:B------:R-:W-:Y:S01]  /*7c80*/  ISETP.NE.AND P0, PT, R101, RZ, PT ;  /* 0x000000ff6500720c */ /* 0x000fe20003f05270 */
[----:B------:R-:W-:Y:S05]  /*7c90*/  WARPSYNC.ALL ;  /* 0x0000000000007948 */ /* 0x000fea0003800000 */
[----:B------:R-:W-:Y:S01]  /*7ca0*/  R2UR UR4, R39 ;  /* 0x00000000270472ca */ /* 0x000fe200000e0000 */
[----:B------:R-:W-:Y:S01]  /*7cb0*/  BSSY.RECONVERGENT B0, `(.L_x_130) ;  /* 0x0000090000007945 */ /* 0x000fe20003800200 */
[C---:B-1----:R-:W-:Y:S02]  /*7cc0*/  SHF.L.U32 R40, R48.reuse, 0x10, RZ ;  /* 0x0000001030287819 */ /* 0x042fe400000006ff */
[----:B------:R-:W-:Y:S02]  /*7cd0*/  LOP3.LUT R42, R48, 0xffff0000, RZ, 0xc0, !PT ;  /* 0xffff0000302a7812 */ /* 0x000fe400078ec0ff */
[C---:B------:R-:W-:Y:S02]  /*7ce0*/  SHF.L.U32 R43, R49.reuse, 0x10, RZ ;  /* 0x00000010312b7819 */ /* 0x040fe400000006ff */
[----:B------:R-:W-:Y:S02]  /*7cf0*/  LOP3.LUT R44, R49, 0xffff0000, RZ, 0xc0, !PT ;  /* 0xffff0000312c7812 */ /* 0x000fe400078ec0ff */
[C---:B------:R-:W-:Y:S02]  /*7d00*/  SHF.L.U32 R45, R50.reuse, 0x10, RZ ;  /* 0x00000010322d7819 */ /* 0x040fe400000006ff */
[----:B--2---:R-:W-:Y:S01]  /*7d10*/  LOP3.LUT R46, R50, 0xffff0000, RZ, 0xc0, !PT ;  /* 0xffff0000322e7812 */ /* 0x004fe200078ec0ff */
[----:B------:R-:W1:Y:S01]  /*7d20*/  LDTM.x32 R4, tmem[UR4+0x20] ;  /* 0x00002004000479ee */ /* 0x000e6200082c0000 */
[C---:B------:R-:W-:Y:S01]  /*7d30*/  SHF.L.U32 R47, R51.reuse, 0x10, RZ ;  /* 0x00000010332f7819 */ /* 0x040fe200000006ff */
[----:B------:R-:W-:Y:S01]  /*7d40*/  USHF.L.U32 UR4, UR45, 0xd, URZ ;  /* 0x0000000d2d047899 */ /* 0x000fe200080006ff */
[----:B------:R-:W-:Y:S01]  /*7d50*/  LOP3.LUT R48, R51, 0xffff0000, RZ, 0xc0, !PT ;  /* 0xffff000033307812 */ /* 0x000fe200078ec0ff */
[----:B------:R-:W-:Y:S01]  /*7d60*/  NOP ;  /* 0x0000000000007918 */ /* 0x000fe20000000000 */
[C---:B------:R-:W-:Y:S02]  /*7d70*/  SHF.L.U32 R49, R56.reuse, 0x10, RZ ;  /* 0x0000001038317819 */ /* 0x040fe400000006ff */
[----:B------:R-:W-:Y:S02]  /*7d80*/  LOP3.LUT R51, R56, 0xffff0000, RZ, 0xc0, !PT ;  /* 0xffff000038337812 */ /* 0x000fe400078ec0ff */
[C---:B------:R-:W-:Y:S02]  /*7d90*/  SHF.L.U32 R50, R57.reuse, 0x10, RZ ;  /* 0x0000001039327819 */ /* 0x040fe400000006ff */
[----:B------:R-:W-:Y:S02]  /*7da0*/  LOP3.LUT R52, R57, 0xffff0000, RZ, 0xc0, !PT ;  /* 0xffff000039347812 */ /* 0x000fe400078ec0ff */
[----:B------:R-:W-:Y:S02]  /*7db0*/  IADD3 R117, PT, PT, R100, UR4, RZ ;  /* 0x0000000464757c10 */ /* 0x000fe4000fffe0ff */
[C---:B------:R-:W-:Y:S02]  /*7dc0*/  SHF.L.U32 R53, R58.reuse, 0x10, RZ ;  /* 0x000000103a357819 */ /* 0x040fe400000006ff */
[----:B------:R-:W-:Y:S02]  /*7dd0*/  LOP3.LUT R54, R58, 0xffff0000, RZ, 0xc0, !PT ;  /* 0xffff00003a367812 */ /* 0x000fe400078ec0ff */
[C---:B------:R-:W-:Y:S02]  /*7de0*/  SHF.L.U32 R55, R59.reuse, 0x10, RZ ;  /* 0x000000103b377819 */ /* 0x040fe400000006ff */
[----:B------:R-:W-:Y:S02]  /*7df0*/  IADD3 R92, PT, PT, R92, 0x120, RZ ;  /* 0x000001205c5c7810 */ /* 0x000fe40007ffe0ff */
[----:B------:R-:W-:Y:S01]  /*7e00*/  LOP3.LUT R56, R59, 0xffff0000, RZ, 0xc0, !PT ;  /* 0xffff00003b387812 */ /* 0x000fe200078ec0ff */
[C---:B-1----:R-:W-:Y:S01]  /*7e10*/  FMUL R4, R38.reuse, R4 ;  /* 0x0000000426047220 */ /* 0x042fe20000400000 */
[----:B------:R-:W-:Y:S01]  /*7e20*/  IADD3 R116, PT, PT, R85, R117, RZ ;  /* 0x0000007555747210 */ /* 0x000fe20007ffe0ff */
[----:B------:R-:W-:Y:S01]  /*7e30*/  FMUL R5, R38, R5 ;  /* 0x0000000526057220 */ /* 0x000fe20000400000 */
[----:B------:R-:W-:Y:S01]  /*7e40*/  SHF.L.U32 R57, R64, 0x10, RZ ;  /* 0x0000001040397819 */ /* 0x000fe200000006ff */
[----:B------:R-:W-:Y:S01]  /*7e50*/  FMUL R6, R38, R6 ;  /* 0x0000000626067220 */ /* 0x000fe20000400000 */
[----:B------:R-:W-:Y:S01]  /*7e60*/  IADD3 R117, PT, PT, R84, R117, RZ ;  /* 0x0000007554757210 */ /* 0x000fe20007ffe0ff */
[----:B------:R-:W-:Y:S01]  /*7e70*/  FMUL R7, R38, R7 ;  /* 0x0000000726077220 */ /* 0x000fe20000400000 */
[----:B------:R-:W-:Y:S01]  /*7e80*/  LOP3.LUT R58, R64, 0xffff0000, RZ, 0xc0, !PT ;  /* 0xffff0000403a7812 */ /* 0x000fe200078ec0ff */
[----:B------:R-:W-:Y:S01]  /*7e90*/  FFMA R4, R41, R40, R4 ;  /* 0x0000002829047223 */ /* 0x000fe20000000004 */
[----:B------:R-:W-:Y:S01]  /*7ea0*/  SHF.L.U32 R59, R65, 0x10, RZ ;  /* 0x00000010413b7819 */ /* 0x000fe200000006ff */
[----:B------:R-:W-:Y:S01]  /*7eb0*/  FMUL R8, R38, R8 ;  /* 0x0000000826087220 */ /* 0x000fe20000400000 */
[----:B------:R-:W-:Y:S01]  /*7ec0*/  LOP3.LUT R92, R92, 0xfefffff8, RZ, 0xc0, !PT ;  /* 0xfefffff85c5c7812 */ /* 0x000fe200078ec0ff */
[----:B------:R-:W-:Y:S01]  /*7ed0*/  FFMA R5, R41, R42, R5 ;  /* 0x0000002a29057223 */ /* 0x000fe20000000005 */
[----:B------:R-:W-:Y:S01]  /*7ee0*/  LOP3.LUT R60, R65, 0xffff0000, RZ, 0xc0, !PT ;  /* 0xffff0000413c7812 */ /* 0x000fe200078ec0ff */
[----:B------:R-:W-:Y:S01]  /*7ef0*/  FMUL R9, R38, R9 ;  /* 0x0000000926097220 */ /* 0x000fe20000400000 */
[----:B------:R-:W-:Y:S01]  /*7f00*/  SHF.L.U32 R61, R66, 0x10, RZ ;  /* 0x00000010423d7819 */ /* 0x000fe200000006ff */
[----:B------:R1:W-:Y:S01]  /*7f10*/  SYNCS.ARRIVE.TRANS64.RED.A1T0 RZ, [R92+URZ], RZ ;  /* 0x000000ff5cff79a7 */ /* 0x0003e200081004ff */
[----:B------:R-:W-:Y:S01]  /*7f20*/  F2FP.BF16.F32.PACK_AB R84, R5, R4 ;  /* 0x000000040554723e */ /* 0x000fe200000010ff */
[----:B------:R-:W-:Y:S01]  /*7f30*/  FFMA R6, R41, R43, R6 ;  /* 0x0000002b29067223 */ /* 0x000fe20000000006 */
[----:B------:R-:W-:Y:S01]  /*7f40*/  IADD3 R118, PT, PT, R99, R116, RZ ;  /* 0x0000007463767210 */ /* 0x000fe20007ffe0ff */
[C---:B------:R-:W-:Y:S01]  /*7f50*/  FFMA R7, R41.reuse, R44, R7 ;  /* 0x0000002c29077223 */ /* 0x040fe20000000007 */
[C---:B------:R-:W-:Y:S01]  /*7f60*/  FFMA R8, R41.reuse, R45, R8 ;  /* 0x0000002d29087223 */ /* 0x040fe20000000008 */
[----:B------:R-:W-:Y:S01]  /*7f70*/  FFMA R9, R41, R46, R9 ;  /* 0x0000002e29097223 */ /* 0x000fe20000000009 */
[----:B------:R-:W-:Y:S01]  /*7f80*/  FMUL R10, R38, R10 ;  /* 0x0000000a260a7220 */ /* 0x000fe20000400000 */
[----:B------:R-:W-:Y:S01]  /*7f90*/  LOP3.LUT R62, R66, 0xffff0000, RZ, 0xc0, !PT ;  /* 0xffff0000423e7812 */ /* 0x000fe200078ec0ff */
[C---:B------:R-:W-:Y:S01]  /*7fa0*/  FMUL R11, R38.reuse, R11 ;  /* 0x0000000b260b7220 */ /* 0x040fe20000400000 */
[----:B------:R-:W-:Y:S01]  /*7fb0*/  F2FP.BF16.F32.PACK_AB R85, R7, R6 ;  /* 0x000000060755723e */ /* 0x000fe200000010ff */
[----:B------:R-:W-:Y:S01]  /*7fc0*/  FFMA R10, R41, R47, R10 ;  /* 0x0000002f290a7223 */ /* 0x000fe2000000000a */
[----:B------:R-:W-:Y:S01]  /*7fd0*/  F2FP.BF16.F32.PACK_AB R86, R9, R8 ;  /* 0x000000080956723e */ /* 0x000fe200000010ff */
[----:B------:R-:W-:Y:S01]  /*7fe0*/  FFMA R11, R41, R48, R11 ;  /* 0x00000030290b7223 */ /* 0x000fe2000000000b */
[C---:B------:R-:W-:Y:S01]  /*7ff0*/  FMUL R0, R38.reuse, R12 ;  /* 0x0000000c26007220 */ /* 0x040fe20000400000 */
[C---:B------:R-:W-:Y:S01]  /*8000*/  FMUL R2, R38.reuse, R13 ;  /* 0x0000000d26027220 */ /* 0x040fe20000400000 */
[C---:B------:R-:W-:Y:S01]  /*8010*/  FMUL R3, R38.reuse, R14 ;  /* 0x0000000e26037220 */ /* 0x040fe20000400000 */
[----:B------:R-:W-:Y:S01]  /*8020*/  SHF.L.U32 R63, R67, 0x10, RZ ;  /* 0x00000010433f7819 */ /* 0x000fe200000006ff */
[----:B------:R-:W-:Y:S01]  /*8030*/  FFMA R0, R41, R49, R0 ;  /* 0x0000003129007223 */ /* 0x000fe20000000000 */
[----:B------:R-:W-:Y:S01]  /*8040*/  F2FP.BF16.F32.PACK_AB R87, R11, R10 ;  /* 0x0000000a0b57723e */ /* 0x000fe200000010ff */
[----:B------:R-:W-:Y:S01]  /*8050*/  FFMA R2, R41, R51, R2 ;  /* 0x0000003329027223 */ /* 0x000fe20000000002 */
[C---:B------:R-:W-:Y:S01]  /*8060*/  FMUL R15, R38.reuse, R15 ;  /* 0x0000000f260f7220 */ /* 0x040fe20000400000 */
[C---:B------:R-:W-:Y:S01]  /*8070*/  FMUL R12, R38.reuse, R16 ;  /* 0x00000010260c7220 */ /* 0x040fe20000400000 */
[----:B------:R-:W-:Y:S01]  /*8080*/  FMUL R13, R38, R17 ;  /* 0x00000011260d7220 */ /* 0x000fe20000400000 */
[----:B------:R1:W-:Y:S01]  /*8090*/  STS.128 [R100+UR4], R84 ;  /* 0x0000005464007988 */ /* 0x0003e20008000c04 */
[----:B------:R-:W-:Y:S01]  /*80a0*/  LOP3.LUT R64, R67, 0xffff0000, RZ, 0xc0, !PT ;  /* 0xffff000043407812 */ /* 0x000fe200078ec0ff */
[C---:B------:R-:W-:Y:S01]  /*80b0*/  FFMA R3, R41.reuse, R50, R3 ;  /* 0x0000003229037223 */ /* 0x040fe20000000003 */
[----:B------:R-:W-:Y:S01]  /*80c0*/  SHF.L.U32 R65, R72, 0x10, RZ ;  /* 0x0000001048417819 */ /* 0x000fe200000006ff */
[C---:B------:R-:W-:Y:S01]  /*80d0*/  FFMA R15, R41.reuse, R52, R15 ;  /* 0x00000034290f7223 */ /* 0x040fe2000000000f */
[----:B------:R-:W-:Y:S01]  /*80e0*/  F2FP.BF16.F32.PACK_AB R104, R2, R0 ;  /* 0x000000000268723e */ /* 0x000fe200000010ff */
[C---:B------:R-:W-:Y:S01]  /*80f0*/  FFMA R12, R41.reuse, R53, R12 ;  /* 0x00000035290c7223 */ /* 0x040fe2000000000c */
[C---:B------:R-:W-:Y:S01]  /*8100*/  FFMA R13, R41.reuse, R54, R13 ;  /* 0x00000036290d7223 */ /* 0x040fe2000000000d */
[C---:B------:R-:W-:Y:S01]  /*8110*/  FMUL R14, R38.reuse, R18 ;  /* 0x00000012260e7220 */ /* 0x040fe20000400000 */
[C---:B------:R-:W-:Y:S01]  /*8120*/  FMUL R19, R38.reuse, R19 ;  /* 0x0000001326137220 */ /* 0x040fe20000400000 */
[C---:B------:R-:W-:Y:S01]  /*8130*/  FMUL R16, R38.reuse, R20 ;  /* 0x0000001426107220 */ /* 0x040fe20000400000 */
[C---:B------:R-:W-:Y:S01]  /*8140*/  FMUL R17, R38.reuse, R21 ;  /* 0x0000001526117220 */ /* 0x040fe20000400000 */
[C---:B------:R-:W-:Y:S01]  /*8150*/  FFMA R14, R41.reuse, R55, R14 ;  /* 0x00000037290e7223 */ /* 0x040fe2000000000e */
        /* <DEDUP_REMOVED lines=9> */
[----:B------:R-:W-:Y:S01]  /*81f0*/  FFMA R23, R41, R60, R23 ;  /* 0x0000003c29177223 */ /* 0x000fe20000000017 */
[C---:B------:R-:W-:Y:S01]  /*8200*/  FMUL R27, R38.reuse, R27 ;  /* 0x0000001b261b7220 */ /* 0x040fe20000400000 */
[----:B------:R-:W-:Y:S01]  /*8210*/  F2FP.BF16.F32.PACK_AB R105, R15, R3 ;  /* 0x000000030f69723e */ /* 0x000fe200000010ff */
[----:B------:R-:W-:Y:S01]  /*8220*/  FFMA R20, R41, R61, R20 ;  /* 0x0000003d29147223 */ /* 0x000fe20000000014 */
[----:B------:R-:W-:Y:S01]  /*8230*/  F2FP.BF16.F32.PACK_AB R106, R13, R12 ;  /* 0x0000000c0d6a723e */ /* 0x000fe200000010ff */
[----:B------:R-:W-:Y:S01]  /*8240*/  FMUL R24, R38, R28 ;  /* 0x0000001c26187220 */ /* 0x000fe20000400000 */
[----:B------:R-:W-:Y:S01]  /*8250*/  F2FP.BF16.F32.PACK_AB R107, R19, R14 ;  /* 0x0000000e136b723e */ /* 0x000fe200000010ff */
[----:B------:R-:W-:Y:S01]  /*8260*/  FFMA R21, R41, R62, R21 ;  /* 0x0000003e29157223 */ /* 0x000fe20000000015 */
[----:B------:R-:W-:Y:S01]  /*8270*/  LOP3.LUT R66, R72, 0xffff0000, RZ, 0xc0, !PT ;  /* 0xffff000048427812 */ /* 0x000fe200078ec0ff */
[C---:B------:R-:W-:Y:S01]  /*8280*/  FMUL R25, R38.reuse, R29 ;  /* 0x0000001d26197220 */ /* 0x040fe20000400000 */
[----:B------:R-:W-:Y:S01]  /*8290*/  SHF.L.U32 R67, R73, 0x10, RZ ;  /* 0x0000001049437819 */ /* 0x000fe200000006ff */
[----:B------:R1:W-:Y:S01]  /*82a0*/  STS.128 [R116+0x10], R104 ;  /* 0x0000106874007388 */ /* 0x0003e20000000c00 */
[----:B------:R-:W-:Y:S01]  /*82b0*/  FFMA R22, R41, R63, R22 ;  /* 0x0000003f29167223 */ /* 0x000fe20000000016 */
[----:B------:R-:W-:Y:S01]  /*82c0*/  LOP3.LUT R68, R73, 0xffff0000, RZ, 0xc0, !PT ;  /* 0xffff000049447812 */ /* 0x000fe200078ec0ff */
[----:B------:R-:W-:Y:S01]  /*82d0*/  FMUL R26, R38, R30 ;  /* 0x0000001e261a7220 */ /* 0x000fe20000400000 */
[C---:B------:R-:W-:Y:S01]  /*82e0*/  FFMA R27, R41.reuse, R64, R27 ;  /* 0x00000040291b7223 */ /* 0x040fe2000000001b */
[----:B------:R-:W-:Y:S01]  /*82f0*/  SHF.L.U32 R69, R74, 0x10, RZ ;  /* 0x000000104a457819 */ /* 0x000fe200000006ff */
[----:B------:R-:W-:Y:S01]  /*8300*/  FMUL R31, R38, R31 ;  /* 0x0000001f261f7220 */ /* 0x000fe20000400000 */
[C---:B------:R-:W-:Y:S01]  /*8310*/  FFMA R24, R41.reuse, R65, R24 ;  /* 0x0000004129187223 */ /* 0x040fe20000000018 */
[----:B------:R-:W-:Y:S01]  /*8320*/  LOP3.LUT R70, R74, 0xffff0000, RZ, 0xc0, !PT ;  /* 0xffff00004a467812 */ /* 0x000fe200078ec0ff */
[C---:B------:R-:W-:Y:S01]  /*8330*/  FMUL R28, R38.reuse, R32 ;  /* 0x00000020261c7220 */ /* 0x040fe20000400000 */
[----:B------:R-:W-:Y:S01]  /*8340*/  FFMA R25, R41, R66, R25 ;  /* 0x0000004229197223 */ /* 0x000fe20000000019 */
[----:B------:R-:W-:Y:S01]  /*8350*/  SHF.L.U32 R71, R75, 0x10, RZ ;  /* 0x000000104b477819 */ /* 0x000fe200000006ff */
[C---:B------:R-:W-:Y:S01]  /*8360*/  FMUL R29, R38.reuse, R33 ;  /* 0x00000021261d7220 */ /* 0x040fe20000400000 */
[----:B------:R-:W-:Y:S01]  /*8370*/  FFMA R26, R41, R67, R26 ;  /* 0x00000043291a7223 */ /* 0x000fe2000000001a */
[----:B------:R-:W-:Y:S01]  /*8380*/  LOP3.LUT R72, R75, 0xffff0000, RZ, 0xc0, !PT ;  /* 0xffff00004b487812 */ /* 0x000fe200078ec0ff */
        /* <DEDUP_REMOVED lines=8> */
[----:B------:R-:W-:Y:S01]  /*8410*/  FFMA R30, R41, R71, R30 ;  /* 0x00000047291e7223 */ /* 0x000fe2000000001e */
[----:B------:R-:W-:Y:S01]  /*8420*/  F2FP.BF16.F32.PACK_AB R111, R27, R22 ;  /* 0x000000161b6f723e */ /* 0x000fe200000010ff */
[----:B------:R-:W-:Y:S01]  /*8430*/  FFMA R35, R41, R72, R35 ;  /* 0x0000004829237223 */ /* 0x000fe20000000023 */
[----:B------:R-:W-:Y:S02]  /*8440*/  F2FP.BF16.F32.PACK_AB R112, R25, R24 ;  /* 0x000000181970723e */ /* 0x000fe400000010ff */
[----:B------:R-:W-:Y:S01]  /*8450*/  F2FP.BF16.F32.PACK_AB R113, R31, R26 ;  /* 0x0000001a1f71723e */ /* 0x000fe200000010ff */
[----:B------:R1:W-:Y:S01]  /*8460*/  STS.128 [R117+0x20], R108 ;  /* 0x0000206c75007388 */ /* 0x0003e20000000c00 */
        /* <DEDUP_REMOVED lines=8> */
[----:B--2---:R-:W2:Y:S02]  /*84f0*/  FENCE.VIEW.ASYNC.S ;  /* 0x00000000000073c6 */ /* 0x004ea40000000000 */
[----:B--2---:R-:W-:Y:S06]  /*8500*/  BAR.SYNC.DEFER_BLOCKING 0x1, 0x80 ;  /* 0x0042000000007b1d */ /* 0x004fec0000010000 */
[----:B------:R-:W-:Y:S05]  /*8510*/  @P0 BRA `(.L_x_131) ;  /* 0x0000000000240947 */ /* 0x000fea0003800000 */
[----:B------:R-:W2:Y:S01]  /*8520*/  LDCU.64 UR10, c[0x0][0x348] ;  /* 0x00006900ff0a77ac */ /* 0x000ea20008000a00 */
[----:B------:R-:W-:Y:S02]  /*8530*/  UIADD3 UR9, UPT, UPT, UR49, 0x20, URZ ;  /* 0x0000002031097890 */ /* 0x000fe4000fffe0ff */
[----:B------:R-:W-:Y:S02]  /*8540*/  UIADD3 UR8, UPT, UPT, UR47, 0x200, UR4 ;  /* 0x000002002f087890 */ /* 0x000fe4000fffe004 */
[----:B--2---:R-:W-:Y:S03]  /*8550*/  UIADD3 UR6, UP0, UPT, UR10, 0x680, URZ ;  /* 0x000006800a067890 */ /* 0x004fe6000ff1e0ff */
[----:B------:R-:W-:Y:S01]  /*8560*/  UMOV UR10, UR50 ;  /* 0x00000032000a7c82 */ /* 0x000fe20008000000 */
[----:B------:R-:W-:Y:S03]  /*8570*/  UIADD3.X UR7, UPT, UPT, URZ, UR11, URZ, UP0, !UPT ;  /* 0x0000000bff077290 */ /* 0x000fe600087fe4ff */
[----:B------:R-:W-:Y:S06]  /*8580*/  UMOV UR11, UR36 ;  /* 0x00000024000b7c82 */ /* 0x000fec0008000000 */
[----:B------:R2:W-:Y:S02]  /*8590*/  UTMASTG.3D [UR8], [UR6] ;  /* 0x00000008060073b5 */ /* 0x0005e40008010000 */
[----:B--2---:R0:W-:Y:S02]  /*85a0*/  UTMACMDFLUSH ;  /* 0x00000000000079b7 */ /* 0x0041e40000000000 */
.L_x_131:
[----:B------:R-:W-:Y:S05]  /*85b0*/  BSYNC.RECONVERGENT B0 ;  /* 0x0000000000007941 */ /* 0x000fea0003800200 */
.L_x_130:
[----:B------:R-:W-:Y:S01]  /*85c0*/  UIADD3 UR4, UPT, UPT, UR45, 0x1, URZ ;  /* 0x000000012d047890 */ /* 0x000fe2000fffe0ff */
[----:B------:R-:W-:Y:S03]  /*85d0*/  BSSY.RECONVERGENT B0, `(.L_x_132) ;  /* 0x0000008000007945 */ /* 0x000fe60003800200 */
[----:B------:R-:W-:Y:S04]  /*85e0*/  UISETP.NE.AND UP0, UPT, UR4, 0x3, UPT ;  /* 0x000000030400788c */ /* 0x000fe8000bf05270 */
[----:B------:R-:W-:Y:S02]  /*85f0*/  UISETP.EQ.XOR UP1, UPT, UR44, 0x3, !UP0 ;  /* 0x000000032c00788c */ /* 0x000fe4000c722a70 */
[----:B------:R-:W-:Y:S02]  /*8600*/  USEL UR46, UR4, URZ, UP0 ;  /* 0x000000ff042e7287 */ /* 0x000fe40008000000 */
[----:B------:R-:W-:Y:S04]  /*8610*/  USEL UR5, URZ, 0x1, !UP1 ;  /* 0x00000001ff057887 */ /* 0x000fe8000c800000 */
[----:B------:R-:W-:Y:S01]  /*8620*/  ULOP3.LUT UR54, UR54, UR5, URZ, 0x3c, !UPT ;  /* 0x0000000536367292 */ /* 0x000fe2000f8e3cff */
[----:B------:R-:W-:Y:S11]  /*8630*/  @P0 BRA `(.L_x_133) ;  /* 0x0000000000040947 */ /* 0x000ff60003800000 */
[----:B------:R-:W-:Y:S04]  /*8640*/  DEPBAR.LE SB0, 0x1 ;  /* 0x000080400000791a */ /* 0x000fe80000000000 */
.L_x_133:
[----:B------:R-:W-:Y:S05]  /*8650*/  BSYNC.RECONVERGENT B0 ;  /* 0x0000000000007941 */ /* 0x000fea0003800200 */
.L_x_132:
[----:B------:R-:W-:Y:S01]  /*8660*/  BAR.SYNC.DEFER_BLOCKING 0x1, 0x80 ;  /* 0x0042000000007b1d */ /* 0x000fe20000010000 */
[----:B------:R-:W-:Y:S01]  /*8670*/  UISETP.NE.AND UP0, UPT, UR53, -0x2, UPT ;  /* 0xfffffffe3500788c */ /* 0x000fe2000bf05270 */
[----:B------:R-:W-:Y:S08]  /*8680*/  IADD3 R0, PT, PT, R36, 0x1, RZ ;  /* 0x0000000124007810 */ /* 0x000ff00007ffe0ff */
[----:B------:R-:W-:Y:S05]  /*8690*/  BRA.U !UP0, `(.L_x_134) ;  /* 0x0000000108287547 */ /* 0x000fea000b800000 */
[----:B------:R-:W2:Y:S01]  /*86a0*/  S2R R2, SR_CgaCtaId ;  /* 0x0000000000027919 */ /* 0x000ea20000008800 */
[----:B------:R-:W-:Y:S01]  /*86b0*/  ISETP.NE.AND P0, PT, R103, RZ, PT ;  /* 0x000000ff6700720c */ /* 0x000fe20003f05270 */
[----:B------:R-:W-:Y:S01]  /*86c0*/  IMAD.U32 R3, RZ, RZ, UR52 ;  /* 0x00000034ff037e24 */ /* 0x000fe2000f8e00ff */
[----:B------:R-:W-:Y:S04]  /*86d0*/  UIADD3 UR4, UPT, UPT, UR52, 0x1, URZ ;  /* 0x0000000134047890 */ /* 0x000fe8000fffe0ff */
[----:B------:R-:W-:Y:S04]  /*86e0*/  UISETP.NE.AND UP0, UPT, UR4, 0x3, UPT ;  /* 0x000000030400788c */ /* 0x000fe8000bf05270 */
[----:B------:R-:W-:Y:S03]  /*86f0*/  USEL UR52, UR4, URZ, UP0 ;  /* 0x000000ff04347287 */ /* 0x000fe60008000000 */
[----:B------:R-:W-:Y:S05]  /*8700*/  @P0 LEA R3, R3, UR47, 0x3 ;  /* 0x0000002f03030c11 */ /* 0x000fea000f8e18ff */
[----:B------:R-:W-:Y:S05]  /*8710*/  @P0 VIADD R3, R3, 0xb8 ;  /* 0x000000b803030836 */ /* 0x000fea0000000000 */
[----:B--2---:R-:W-:Y:S04]  /*8720*/  @P0 PRMT R2, R2, 0x654, R3 ;  /* 0x0000065402020816 */ /* 0x004fe80000000003 */
[----:B------:R2:W-:Y:S03]  /*8730*/  @P0 SYNCS.ARRIVE.TRANS64.RED.A1T0 RZ, [R2+URZ], RZ ;  /* 0x000000ff02ff09a7 */ /* 0x0005e600081004ff */
.L_x_134:
[----:B------:R-:W-:Y:S01]  /*8740*/  R2UR UR6, R102 ;  /* 0x00000000660672ca */ /* 0x000fe200000e0000 */
[----:B------:R-:W-:Y:S01]  /*8750*/  UIADD3 UR53, UPT, UPT, UR53, 0x2, URZ ;  /* 0x0000000235357890 */ /* 0x000fe2000fffe0ff */
[----:B------:R-:W-:Y:S01]  /*8760*/  R2UR UR5, R90 ;  /* 0x000000005a0572ca */ /* 0x000fe200000e0000 */
[----:B------:R-:W-:Y:S01]  /*8770*/  UMOV UR36, UR63 ;  /* 0x0000003f00247c82 */ /* 0x000fe20008000000 */
[----:B------:R-:W-:Y:S02]  /*8780*/  R2UR UR4, R91 ;  /* 0x000000005b0472ca */ /* 0x000fe400000e0000 */
[----:B------:R-:W-:Y:S02]  /*8790*/  ISETP.NE.AND P0, PT, R94, 0x2, PT ;  /* 0x000000025e00780c */ /* 0x000fe40003f05270 */
[----:B------:R-:W-:Y:S02]  /*87a0*/  ISETP.NE.AND P1, PT, R0, 0x4, PT ;  /* 0x000000040000780c */ /* 0x000fe40003f25270 */
[----:B--2---:R-:W-:Y:S02]  /*87b0*/  SEL R2, RZ, 0x1, P0 ;  /* 0x00000001ff027807 */ /* 0x004fe40000000000 */
[----:B------:R-:W-:Y:S01]  /*87c0*/  SEL R3, RZ, 0x1, P1 ;  /* 0x00000001ff037807 */ /* 0x000fe20000800000 */
[----:B------:R-:W-:Y:S01]  /*87d0*/  UISETP.NE.AND UP0, UPT, UR6, URZ, UPT ;  /* 0x000000ff0600728c */ /* 0x000fe2000bf05270 */
[----:B------:R-:W-:Y:S01]  /*87e0*/  LOP3.LUT R97, R97, R2, RZ, 0x3c, !PT ;  /* 0x0000000261617212 */ /* 0x000fe200078e3cff */
[----:B------:R-:W-:Y:S01]  /*87f0*/  UIADD3 UR32, UPT, UPT, UR37, UR5, URZ ;  /* 0x0000000525207290 */ /* 0x000fe2000fffe0ff */
[----:B------:R-:W-:Y:S01]  /*8800*/  LOP3.LUT R98, R98, R3, RZ, 0x3c, !PT ;  /* 0x0000000362627212 */ /* 0x000fe200078e3cff */
[----:B------:R-:W-:Y:S01]  /*8810*/  UIADD3 UR26, UPT, UPT, UR38, UR4, URZ ;  /* 0x00000004261a7290 */ /* 0x000fe2000fffe0ff */
[----:B------:R-:W-:Y:S02]  /*8820*/  SEL R94, R94, RZ, P0 ;  /* 0x000000ff5e5e7207 */ /* 0x000fe40000000000 */
[----:B------:R-:W-:Y:S02]  /*8830*/  SEL R36, R0, RZ, P1 ;  /* 0x000000ff00247207 */ /* 0x000fe40000800000 */
[----:B------:R-:W-:Y:S07]  /*8840*/  BRA.U UP0, `(.L_x_135) ;  /* 0xffffffd500a47547 */ /* 0x000fee000b83ffff */
[----:B------:R-:W2:Y:S01]  /*8850*/  LDCU.64 UR4, c[0x0][0x888] ;  /* 0x00011100ff0477ac */ /* 0x000ea20008000a00 */
[----:B------:R-:W3:Y:S01]  /*8860*/  LDCU.64 UR6, c[0x0][0x890] ;  /* 0x00011200ff0677ac */ /* 0x000ee20008000a00 */
[----:B--2---:R-:W-:Y:S02]  /*8870*/  ISETP.NE.U32.AND P2, PT, RZ, UR4, PT ;  /* 0x00000004ff007c0c */ /* 0x004fe4000bf45070 */
[----:B---3--:R-:W-:Y:S02]  /*8880*/  ISETP.NE.U32.AND P1, PT, RZ, UR6, PT ;  /* 0x00000006ff007c0c */ /* 0x008fe4000bf25070 */
[----:B------:R-:W-:Y:S02]  /*8890*/  ISETP.NE.AND.EX P2, PT, RZ, UR5, PT, P2 ;  /* 0x00000005ff007c0c */ /* 0x000fe4000bf45320 */
[----:B------:R-:W-:-:S13]  /*88a0*/  ISETP.NE.AND.EX P0, PT, RZ, UR7, PT, P1 ;  /* 0x00000007ff007c0c */ /* 0x000fda000bf05310 */
[----:B------:R-:W-:Y:S05]  /*88b0*/  @P2 BRA P0, `(.L_x_136) ;  /* 0x00000000003c2947 */ /* 0x000fea0000000000 */
[----:B------:R-:W-:-:S13]  /*88c0*/  ISETP.NE.AND.EX P1, PT, RZ, UR7, PT, P1 ;  /* 0x00000007ff007c0c */ /* 0x000fda000bf25310 */
[----:B------:R-:W-:Y:S05]  /*88d0*/  @P1 BRA `(.L_x_137) ;  /* 0x00000000000c1947 */ /* 0x000fea0003800000 */
[----:B------:R-:W-:-:S13]  /*88e0*/  FSETP.NEU.AND P0, PT, R41, RZ, PT ;  /* 0x000000ff2900720b */ /* 0x000fda0003f0d000 */
[----:B------:R-:W-:Y:S05]  /*88f0*/  @!P0 EXIT ;  /* 0x000000000000894d */ /* 0x000fea0003800000 */
[----:B------:R-:W-:Y:S05]  /*8900*/  BRA `(.L_x_136) ;  /* 0x0000000000287947 */ /* 0x000fea0003800000 */
.L_x_137:
[----:B------:R-:W-:Y:S01]  /*8910*/  ISETP.NE.AND P0, PT, R93, RZ, PT ;  /* 0x000000ff5d00720c */ /* 0x000fe20003f05270 */
[----:B------:R-:W-:-:S12]  /*8920*/  BSSY.RECONVERGENT B0, `(.L_x_136) ;  /* 0x0000008000007945 */ /* 0x000fd80003800200 */
[----:B------:R-:W-:Y:S05]  /*8930*/  @P0 BRA `(.L_x_138) ;  /* 0x0000000000100947 */ /* 0x000fea0003800000 */
[----:B------:R-:W-:-:S04]  /*8940*/  ISETP.NE.U32.AND P0, PT, RZ, UR4, PT ;  /* 0x00000004ff007c0c */ /* 0x000fc8000bf05070 */
[----:B------:R-:W-:-:S13]  /*8950*/  ISETP.NE.AND.EX P0, PT, RZ, UR5, PT, P0 ;  /* 0x00000005ff007c0c */ /* 0x000fda000bf05300 */
[----:B------:R-:W-:Y:S05]  /*8960*/  @!P0 EXIT ;  /* 0x000000000000894d */ /* 0x000fea0003800000 */
[----:B------:R-:W-:Y:S05]  /*8970*/  BRA `(.L_x_139) ;  /* 0x0000000000087947 */ /* 0x000fea0003800000 */
.L_x_138:
[----:B------:R-:W-:-:S13]  /*8980*/  FSETP.NEU.AND P0, PT, R41, RZ, PT ;  /* 0x000000ff2900720b */ /* 0x000fda0003f0d000 */
[----:B------:R-:W-:Y:S05]  /*8990*/  @!P0 EXIT ;  /* 0x000000000000894d */ /* 0x000fea0003800000 */
.L_x_139:
[----:B------:R-:W-:Y:S05]  /*89a0*/  BSYNC.RECONVERGENT B0 ;  /* 0x0000000000007941 */ /* 0x000fea0003800200 */
.L_x_136:
[----:B------:R-:W2:Y:S01]  /*89b0*/  S2UR UR7, SR_CgaCtaId ;  /* 0x00000000000779c3 */ /* 0x000ea20000008800 */
[----:B------:R-:W-:Y:S01]  /*89c0*/  ULEA UR6, UR52, UR47, 0x3 ;  /* 0x0000002f34067291 */ /* 0x000fe2000f8e18ff */
[----:B------:R-:W-:-:S04]  /*89d0*/  DEPBAR.LE SB0, 0x0 ;  /* 0x000080000000791a */ /* 0x000fc80000000000 */
[----:B------:R-:W-:-:S04]  /*89e0*/  UIADD3 UR6, UPT, UPT, UR6, 0xb8, URZ ;  /* 0x000000b806067890 */ /* 0x000fc8000fffe0ff */
[----:B--2---:R-:W-:-:S09]  /*89f0*/  UPRMT UR6, UR7, 0x654, UR6 ;  /* 0x0000065407067896 */ /* 0x004fd20008000006 */
[----:B------:R-:W-:Y:S01]  /*8a00*/  SYNCS.ARRIVE.TRANS64.RED.A1T0 RZ, [UR6], RZ ;  /* 0x000000ffffff79a7 */ /* 0x000fe20008100406 */
[----:B------:R-:W-:Y:S05]  /*8a10*/  EXIT ;  /* 0x000000000000794d */ /* 0x000fea0003800000 */
.L_x_25:
[----:B---3--:R3:W4:Y:S02]  /*8a20*/  SYNCS.PHASECHK.TRANS64.TRYWAIT P0, [R0+URZ+0x150], R3 ;  /* 0x00015003000075a7 */ /* 0x00872400080011ff */
[----:B----4-:R-:W-:Y:S05]  /*8a30*/  @!P0 NANOSLEEP.SYNCS 0x989680 ;  /* 0x009896800000895d */ /* 0x010fea0003900000 */
[----:B------:R-:W4:Y:S02]  /*8a40*/  @!P0 SYNCS.PHASECHK.TRANS64 P0, [R0+URZ+0x150], R3 ;  /* 0x00015003000085a7 */ /* 0x000f2400080010ff */
[----:B----4-:R-:W-:Y:S05]  /*8a50*/  @!P0 BRA `(.L_x_25) ;  /* 0xfffffffc00f08947 */ /* 0x010fea000383ffff */
[----:B------:R-:W-:Y:S05]  /*8a60*/  BRA `(.L_x_140) ;  /* 0xffffff94000c7947 */ /* 0x000fea000383ffff */
.L_x_28:
[----:B---3--:R-:W-:-:S07]  /*8a70*/  MOV R0, UR33 ;  /* 0x0000002100007c02 */ /* 0x008fce0008000f00 */
.L_x_141:
[----:B---3--:R3:W4:Y:S02]  /*8a80*/  SYNCS.PHASECHK.TRANS64.TRYWAIT P0, [R0+URZ+0x50], R3 ;  /* 0x00005003000075a7 */ /* 0x00872400080011ff */
[----:B----4-:R-:W-:Y:S05]  /*8a90*/  @!P0 NANOSLEEP.SYNCS 0x989680 ;  /* 0x009896800000895d */ /* 0x010fea0003900000 */
[----:B------:R-:W4:Y:S02]  /*8aa0*/  @!P0 SYNCS.PHASECHK.TRANS64 P0, [R0+URZ+0x50], R3 ;  /* 0x00005003000085a7 */ /* 0x000f2400080010ff */
[----:B----4-:R-:W-:Y:S05]  /*8ab0*/  @!P0 BRA `(.L_x_141) ;  /* 0xfffffffc00f08947 */ /* 0x010fea000383ffff */
[----:B------:R-:W-:Y:S05]  /*8ac0*/  BRA `(.L_x_27) ;  /* 0xffffff94005c7947 */ /* 0x000fea000383ffff */
.L_x_35:
[----:B--2---:R-:W-:-:S07]  /*8ad0*/  MOV R0, UR17 ;  /* 0x0000001100007c02 */ /* 0x004fce0008000f00 */
.L_x_142:
[----:B--2---:R2:W3:Y:S02]  /*8ae0*/  SYNCS.PHASECHK.TRANS64.TRYWAIT P0, [R0+URZ+0x50], R3 ;  /* 0x00005003000075a7 */ /* 0x0044e400080011ff */
[----:B---3--:R-:W-:Y:S05]  /*8af0*/  @!P0 NANOSLEEP.SYNCS 0x989680 ;  /* 0x009896800000895d */ /* 0x008fea0003900000 */
[----:B------:R-:W3:Y:S02]  /*8b00*/  @!P0 SYNCS.PHASECHK.TRANS64 P0, [R0+URZ+0x50], R3 ;  /* 0x00005003000085a7 */ /* 0x000ee400080010ff */
[----:B---3--:R-:W-:Y:S05]  /*8b10*/  @!P0 BRA `(.L_x_142) ;  /* 0xfffffffc00f08947 */ /* 0x008fea000383ffff */
[----:B------:R-:W-:Y:S05]  /*8b20*/  BRA `(.L_x_34) ;  /* 0xffffff9800287947 */ /* 0x000fea000383ffff */
.L_x_40:
[----:B-1----:R1:W2:Y:S02]  /*8b30*/  SYNCS.PHASECHK.TRANS64.TRYWAIT P0, [R3+URZ+0xe0], R0 ;  /* 0x0000e000030075a7 */ /* 0x0022a400080011ff */
[----:B--2---:R-:W-:Y:S05]  /*8b40*/  @!P0 NANOSLEEP.SYNCS 0x989680 ;  /* 0x009896800000895d */ /* 0x004fea0003900000 */
[----:B------:R-:W2:Y:S02]  /*8b50*/  @!P0 SYNCS.PHASECHK.TRANS64 P0, [R3+URZ+0xe0], R0 ;  /* 0x0000e000030085a7 */ /* 0x000ea400080010ff */
[----:B--2---:R-:W-:Y:S05]  /*8b60*/  @!P0 BRA `(.L_x_40) ;  /* 0xfffffffc00f08947 */ /* 0x004fea000383ffff */
[----:B------:R-:W-:Y:S05]  /*8b70*/  BRA `(.L_x_143) ;  /* 0xffffff9800cc7947 */ /* 0x000fea000383ffff */
.L_x_44:
[----:B-1----:R-:W-:-:S07]  /*8b80*/  MOV R0, UR4 ;  /* 0x0000000400007c02 */ /* 0x002fce0008000f00 */
.L_x_144:
[----:B-1----:R1:W2:Y:S02]  /*8b90*/  SYNCS.PHASECHK.TRANS64.TRYWAIT P0, [R0+URZ], R3 ;  /* 0x00000003000075a7 */ /* 0x0022a400080011ff */
[----:B--2---:R-:W-:Y:S05]  /*8ba0*/  @!P0 NANOSLEEP.SYNCS 0x989680 ;  /* 0x009896800000895d */ /* 0x004fea0003900000 */
[----:B------:R-:W2:Y:S02]  /*8bb0*/  @!P0 SYNCS.PHASECHK.TRANS64 P0, [R0+URZ], R3 ;  /* 0x00000003000085a7 */ /* 0x000ea400080010ff */
[----:B--2---:R-:W-:Y:S05]  /*8bc0*/  @!P0 BRA `(.L_x_144) ;  /* 0xfffffffc00f08947 */ /* 0x004fea000383ffff */
[----:B------:R-:W-:Y:S05]  /*8bd0*/  BRA `(.L_x_145) ;  /* 0xffffffa000787947 */ /* 0x000fea000383ffff */
.L_x_45:
[----:B------:R-:W-:-:S07]  /*8be0*/  MOV R0, UR5 ;  /* 0x0000000500007c02 */ /* 0x000fce0008000f00 */
.L_x_146:
[----:B-1----:R1:W2:Y:S02]  /*8bf0*/  SYNCS.PHASECHK.TRANS64.TRYWAIT P0, [R0+URZ], R3 ;  /* 0x00000003000075a7 */ /* 0x0022a400080011ff */
[----:B--2---:R-:W-:Y:S05]  /*8c00*/  @!P0 NANOSLEEP.SYNCS 0x989680 ;  /* 0x009896800000895d */ /* 0x004fea0003900000 */
[----:B------:R-:W2:Y:S02]  /*8c10*/  @!P0 SYNCS.PHASECHK.TRANS64 P0, [R0+URZ], R3 ;  /* 0x00000003000085a7 */ /* 0x000ea400080010ff */
[----:B--2---:R-:W-:Y:S05]  /*8c20*/  @!P0 BRA `(.L_x_146) ;  /* 0xfffffffc00f08947 */ /* 0x004fea000383ffff */
[----:B------:R-:W-:Y:S05]  /*8c30*/  BRA `(.L_x_147) ;  /* 0xffffffa000847947 */ /* 0x000fea000383ffff */
.L_x_46:
[----:B------:R-:W-:-:S07]  /*8c40*/  MOV R0, UR5 ;  /* 0x0000000500007c02 */ /* 0x000fce0008000f00 */
.L_x_148:
[----:B-1----:R1:W2:Y:S02]  /*8c50*/  SYNCS.PHASECHK.TRANS64.TRYWAIT P0, [R0+URZ], R3 ;  /* 0x00000003000075a7 */ /* 0x0022a400080011ff */
[----:B--2---:R-:W-:Y:S05]  /*8c60*/  @!P0 NANOSLEEP.SYNCS 0x989680 ;  /* 0x009896800000895d */ /* 0x004fea0003900000 */
[----:B------:R-:W2:Y:S02]  /*8c70*/  @!P0 SYNCS.PHASECHK.TRANS64 P0, [R0+URZ], R3 ;  /* 0x00000003000085a7 */ /* 0x000ea400080010ff */
[----:B--2---:R-:W-:Y:S05]  /*8c80*/  @!P0 BRA `(.L_x_148) ;  /* 0xfffffffc00f08947 */ /* 0x004fea000383ffff */
[----:B------:R-:W-:Y:S05]  /*8c90*/  BRA `(.L_x_149) ;  /* 0xffffffa000907947 */ /* 0x000fea000383ffff */
.L_x_47:
[----:B------:R-:W-:-:S07]  /*8ca0*/  MOV R0, UR5 ;  /* 0x0000000500007c02 */ /* 0x000fce0008000f00 */
.L_x_150:
[----:B-1----:R1:W2:Y:S02]  /*8cb0*/  SYNCS.PHASECHK.TRANS64.TRYWAIT P0, [R0+URZ], R3 ;  /* 0x00000003000075a7 */ /* 0x0022a400080011ff */
[----:B--2---:R-:W-:Y:S05]  /*8cc0*/  @!P0 NANOSLEEP.SYNCS 0x989680 ;  /* 0x009896800000895d */ /* 0x004fea0003900000 */
[----:B------:R-:W2:Y:S02]  /*8cd0*/  @!P0 SYNCS.PHASECHK.TRANS64 P0, [R0+URZ], R3 ;  /* 0x00000003000085a7 */ /* 0x000ea400080010ff */
[----:B--2---:R-:W-:Y:S05]  /*8ce0*/  @!P0 BRA `(.L_x_150) ;  /* 0xfffffffc00f08947 */ /* 0x004fea000383ffff */
[----:B------:R-:W-:Y:S05]  /*8cf0*/  BRA `(.L_x_151) ;  /* 0xffffffa0009c7947 */ /* 0x000fea000383ffff */
.L_x_48:
[----:B------:R-:W-:-:S07]  /*8d00*/  MOV R0, UR5 ;  /* 0x0000000500007c02 */ /* 0x000fce0008000f00 */
.L_x_152:
[----:B-1----:R1:W2:Y:S02]  /*8d10*/  SYNCS.PHASECHK.TRANS64.TRYWAIT P0, [R0+URZ], R3 ;  /* 0x00000003000075a7 */ /* 0x0022a400080011ff */
[----:B--2---:R-:W-:Y:S05]  /*8d20*/  @!P0 NANOSLEEP.SYNCS 0x989680 ;  /* 0x009896800000895d */ /* 0x004fea0003900000 */
[----:B------:R-:W2:Y:S02]  /*8d30*/  @!P0 SYNCS.PHASECHK.TRANS64 P0, [R0+URZ], R3 ;  /* 0x00000003000085a7 */ /* 0x000ea400080010ff */
[----:B--2---:R-:W-:Y:S05]  /*8d40*/  @!P0 BRA `(.L_x_152) ;  /* 0xfffffffc00f08947 */ /* 0x004fea000383ffff */
[----:B------:R-:W-:Y:S05]  /*8d50*/  BRA `(.L_x_153) ;  /* 0xffffffa000a87947 */ /* 0x000fea000383ffff */
.L_x_49:
[----:B------:R-:W-:-:S07]  /*8d60*/  MOV R0, UR5 ;  /* 0x0000000500007c02 */ /* 0x000fce0008000f00 */
.L_x_154:
[----:B-1----:R1:W2:Y:S02]  /*8d70*/  SYNCS.PHASECHK.TRANS64.TRYWAIT P0, [R0+URZ], R3 ;  /* 0x00000003000075a7 */ /* 0x0022a400080011ff */
[----:B--2---:R-:W-:Y:S05]  /*8d80*/  @!P0 NANOSLEEP.SYNCS 0x989680 ;  /* 0x009896800000895d */ /* 0x004fea0003900000 */
[----:B------:R-:W2:Y:S02]  /*8d90*/  @!P0 SYNCS.PHASECHK.TRANS64 P0, [R0+URZ], R3 ;  /* 0x00000003000085a7 */ /* 0x000ea400080010ff */
[----:B--2---:R-:W-:Y:S05]  /*8da0*/  @!P0 BRA `(.L_x_154) ;  /* 0xfffffffc00f08947 */ /* 0x004fea000383ffff */
[----:B------:R-:W-:Y:S05]  /*8db0*/  BRA `(.L_x_155) ;  /* 0xffffffa000b47947 */ /* 0x000fea000383ffff */
.L_x_50:
[----:B------:R-:W-:-:S07]  /*8dc0*/  MOV R0, UR5 ;  /* 0x0000000500007c02 */ /* 0x000fce0008000f00 */
.L_x_156:
[----:B-1----:R1:W2:Y:S02]  /*8dd0*/  SYNCS.PHASECHK.TRANS64.TRYWAIT P0, [R0+URZ], R3 ;  /* 0x00000003000075a7 */ /* 0x0022a400080011ff */
[----:B--2---:R-:W-:Y:S05]  /*8de0*/  @!P0 NANOSLEEP.SYNCS 0x989680 ;  /* 0x009896800000895d */ /* 0x004fea0003900000 */
[----:B------:R-:W2:Y:S02]  /*8df0*/  @!P0 SYNCS.PHASECHK.TRANS64 P0, [R0+URZ], R3 ;  /* 0x00000003000085a7 */ /* 0x000ea400080010ff */
[----:B--2---:R-:W-:Y:S05]  /*8e00*/  @!P0 BRA `(.L_x_156) ;  /* 0xfffffffc00f08947 */ /* 0x004fea000383ffff */
[----:B------:R-:W-:Y:S05]  /*8e10*/  BRA `(.L_x_157) ;  /* 0xffffffa000c07947 */ /* 0x000fea000383ffff */
.L_x_51:
[----:B------:R-:W-:-:S07]  /*8e20*/  MOV R0, UR5 ;  /* 0x0000000500007c02 */ /* 0x000fce0008000f00 */
.L_x_158:
[----:B-1----:R1:W2:Y:S02]  /*8e30*/  SYNCS.PHASECHK.TRANS64.TRYWAIT P0, [R0+URZ], R3 ;  /* 0x00000003000075a7 */ /* 0x0022a400080011ff */
[----:B--2---:R-:W-:Y:S05]  /*8e40*/  @!P0 NANOSLEEP.SYNCS 0x989680 ;  /* 0x009896800000895d */ /* 0x004fea0003900000 */
[----:B------:R-:W2:Y:S02]  /*8e50*/  @!P0 SYNCS.PHASECHK.TRANS64 P0, [R0+URZ], R3 ;  /* 0x00000003000085a7 */ /* 0x000ea400080010ff */
[----:B--2---:R-:W-:Y:S05]  /*8e60*/  @!P0 BRA `(.L_x_158) ;  /* 0xfffffffc00f08947 */ /* 0x004fea000383ffff */
[----:B------:R-:W-:Y:S05]  /*8e70*/  BRA `(.L_x_159) ;  /* 0xffffffa000cc7947 */ /* 0x000fea000383ffff */
.L_x_52:
[----:B------:R-:W-:-:S07]  /*8e80*/  MOV R0, UR5 ;  /* 0x0000000500007c02 */ /* 0x000fce0008000f00 */
.L_x_160:
[----:B-1----:R1:W2:Y:S02]  /*8e90*/  SYNCS.PHASECHK.TRANS64.TRYWAIT P0, [R0+URZ], R3 ;  /* 0x00000003000075a7 */ /* 0x0022a400080011ff */
[----:B--2---:R-:W-:Y:S05]  /*8ea0*/  @!P0 NANOSLEEP.SYNCS 0x989680 ;  /* 0x009896800000895d */ /* 0x004fea0003900000 */
[----:B------:R-:W2:Y:S02]  /*8eb0*/  @!P0 SYNCS.PHASECHK.TRANS64 P0, [R0+URZ], R3 ;  /* 0x00000003000085a7 */ /* 0x000ea400080010ff */
[----:B--2---:R-:W-:Y:S05]  /*8ec0*/  @!P0 BRA `(.L_x_160) ;  /* 0xfffffffc00f08947 */ /* 0x004fea000383ffff */
[----:B------:R-:W-:Y:S05]  /*8ed0*/  BRA `(.L_x_161) ;  /* 0xffffffa000d87947 */ /* 0x000fea000383ffff */
.L_x_55:
[----:B-1----:R1:W2:Y:S02]  /*8ee0*/  SYNCS.PHASECHK.TRANS64.TRYWAIT P0, [R2+URZ+0x140], R5 ;  /* 0x00014005020075a7 */ /* 0x0022a400080011ff */
[----:B--2---:R-:W-:Y:S05]  /*8ef0*/  @!P0 NANOSLEEP.SYNCS 0x989680 ;  /* 0x009896800000895d */ /* 0x004fea0003900000 */
[----:B------:R-:W2:Y:S02]  /*8f00*/  @!P0 SYNCS.PHASECHK.TRANS64 P0, [R2+URZ+0x140], R5 ;  /* 0x00014005020085a7 */ /* 0x000ea400080010ff */
[----:B--2---:R-:W-:Y:S05]  /*8f10*/  @!P0 BRA `(.L_x_55) ;  /* 0xfffffffc00f08947 */ /* 0x004fea000383ffff */
[----:B------:R-:W-:Y:S05]  /*8f20*/  BRA `(.L_x_162) ;  /* 0xffffffa4003c7947 */ /* 0x000fea000383ffff */
.L_x_56:
[----:B------:R-:W-:-:S07]  /*8f30*/  MOV R2, UR4 ;  /* 0x0000000400027c02 */ /* 0x000fce0008000f00 */
.L_x_163:
[----:B-1----:R1:W2:Y:S02]  /*8f40*/  SYNCS.PHASECHK.TRANS64.TRYWAIT P0, [R2+URZ+0xf0], R5 ;  /* 0x0000f005020075a7 */ /* 0x0022a400080011ff */
[----:B--2---:R-:W-:Y:S05]  /*8f50*/  @!P0 NANOSLEEP.SYNCS 0x989680 ;  /* 0x009896800000895d */ /* 0x004fea0003900000 */
[----:B------:R-:W2:Y:S02]  /*8f60*/  @!P0 SYNCS.PHASECHK.TRANS64 P0, [R2+URZ+0xf0], R5 ;  /* 0x0000f005020085a7 */ /* 0x000ea400080010ff */
[----:B--2---:R-:W-:Y:S05]  /*8f70*/  @!P0 BRA `(.L_x_163) ;  /* 0xfffffffc00f08947 */ /* 0x004fea000383ffff */
[----:B------:R-:W-:Y:S05]  /*8f80*/  BRA `(.L_x_164) ;  /* 0xffffffa4004c7947 */ /* 0x000fea000383ffff */
.L_x_57:
[----:B-1----:R1:W2:Y:S02]  /*8f90*/  SYNCS.PHASECHK.TRANS64.TRYWAIT P1, [R2+URZ+0xe0], R5 ;  /* 0x0000e005020075a7 */ /* 0x0022a400080211ff */
[----:B--2---:R-:W-:Y:S05]  /*8fa0*/  @!P1 NANOSLEEP.SYNCS 0x989680 ;  /* 0x009896800000995d */ /* 0x004fea0003900000 */
[----:B------:R-:W2:Y:S02]  /*8fb0*/  @!P1 SYNCS.PHASECHK.TRANS64 P1, [R2+URZ+0xe0], R5 ;  /* 0x0000e005020095a7 */ /* 0x000ea400080210ff */
[----:B--2---:R-:W-:Y:S05]  /*8fc0*/  @!P1 BRA `(.L_x_57) ;  /* 0xfffffffc00f09947 */ /* 0x004fea000383ffff */
[----:B------:R-:W-:Y:S05]  /*8fd0*/  BRA `(.L_x_165) ;  /* 0xffffffa4007c7947 */ /* 0x000fea000383ffff */
.L_x_60:
[----:B------:R-:W-:-:S07]  /*8fe0*/  MOV R0, UR4 ;  /* 0x0000000400007c02 */ /* 0x000fce0008000f00 */
.L_x_166:
[----:B-1----:R1:W2:Y:S02]  /*8ff0*/  SYNCS.PHASECHK.TRANS64.TRYWAIT P0, [R0+URZ+0xf0], R3 ;  /* 0x0000f003000075a7 */ /* 0x0022a400080011ff */
[----:B--2---:R-:W-:Y:S05]  /*9000*/  @!P0 NANOSLEEP.SYNCS 0x989680 ;  /* 0x009896800000895d */ /* 0x004fea0003900000 */
[----:B------:R-:W2:Y:S02]  /*9010*/  @!P0 SYNCS.PHASECHK.TRANS64 P0, [R0+URZ+0xf0], R3 ;  /* 0x0000f003000085a7 */ /* 0x000ea400080010ff */
[----:B--2---:R-:W-:Y:S05]  /*9020*/  @!P0 BRA `(.L_x_166) ;  /* 0xfffffffc00f08947 */ /* 0x004fea000383ffff */
[----:B------:R-:W-:Y:S05]  /*9030*/  BRA `(.L_x_59) ;  /* 0xffffffa400d07947 */ /* 0x000fea000383ffff */
.L_x_69:
[----:B-1----:R-:W-:-:S04]  /*9040*/  MOV R0, UR5 ;  /* 0x0000000500007c02 */ /* 0x002fc80008000f00 */
[----:B------:R1:W2:Y:S03]  /*9050*/  SYNCS.PHASECHK.TRANS64.TRYWAIT P0, [R0+URZ+0x8], R7 ;  /* 0x00000807000075a7 */ /* 0x0002a600080011ff */
[----:B--2---:R-:W-:Y:S05]  /*9060*/  @!P0 NANOSLEEP.SYNCS 0x989680 ;  /* 0x009896800000895d */ /* 0x004fea0003900000 */
[----:B------:R-:W2:Y:S02]  /*9070*/  @!P0 SYNCS.PHASECHK.TRANS64 P0, [R0+URZ+0x8], R7 ;  /* 0x00000807000085a7 */ /* 0x000ea400080010ff */
[----:B--2---:R-:W-:Y:S05]  /*9080*/  @!P0 BRA `(.L_x_69) ;  /* 0xfffffffc00ec8947 */ /* 0x004fea000383ffff */
[----:B------:R-:W-:Y:S05]  /*9090*/  BRA `(.L_x_68) ;  /* 0xffffffa800887947 */ /* 0x000fea000383ffff */
.L_x_71:
[----:B------:R-:W-:Y:S01]  /*90a0*/  BSSY B0, `(.L_x_167) ;  /* 0x0000006000007945 */ /* 0x000fe20003800000 */
[----:B------:R-:W-:-:S07]  /*90b0*/  MOV R15, 0xffffffff ;  /* 0xffffffff000f7802 */ /* 0x000fce0000000f00 */
[----:B-1---5:R-:W-:Y:S05]  /*90c0*/  WARPSYNC.COLLECTIVE R15, `(.L_x_168) ;  /* 0x000000000f0c7348 */ /* 0x022fea0003c00000 */
[----:B------:R-:W-:Y:S02]  /*90d0*/  ELECT P6, UR79, PT ;  /* 0x00000000004f782f */ /* 0x000fe400038c0000 */
[----:B------:R-:W-:Y:S01]  /*90e0*/  MOV R14, UR79 ;  /* 0x0000004f000e7c02 */ /* 0x000fe20008000f00 */
[----:B-1---5:R-:W-:Y:S10]  /*90f0*/  ENDCOLLECTIVE ;  /* 0x000000000000791b */ /* 0x022ff40003800000 */
.L_x_168:
[----:B------:R-:W-:Y:S05]  /*9100*/  BSYNC B0 ;  /* 0x0000000000007941 */ /* 0x000fea0003800000 */
.L_x_167:
[----:B------:R-:W-:Y:S01]  /*9110*/  PLOP3.LUT P0, PT, P6, PT, PT, 0x80, 0x8 ;  /* 0x000000000008781c */ /* 0x000fe2000370f070 */
[----:B------:R-:W-:-:S12]  /*9120*/  BRA `(.L_x_169) ;  /* 0xffffffa800b47947 */ /* 0x000fd8000383ffff */
.L_x_73:
[----:B-1----:R-:W-:-:S04]  /*9130*/  MOV R0, UR5 ;  /* 0x0000000500007c02 */ /* 0x002fc80008000f00 */
[----:B------:R1:W2:Y:S03]  /*9140*/  SYNCS.PHASECHK.TRANS64.TRYWAIT P0, [R0+URZ+0x8], R5 ;  /* 0x00000805000075a7 */ /* 0x0002a600080011ff */
[----:B--2---:R-:W-:Y:S05]  /*9150*/  @!P0 NANOSLEEP.SYNCS 0x989680 ;  /* 0x009896800000895d */ /* 0x004fea0003900000 */
[----:B------:R-:W2:Y:S02]  /*9160*/  @!P0 SYNCS.PHASECHK.TRANS64 P0, [R0+URZ+0x8], R5 ;  /* 0x00000805000085a7 */ /* 0x000ea400080010ff */
[----:B--2---:R-:W-:Y:S05]  /*9170*/  @!P0 BRA `(.L_x_73) ;  /* 0xfffffffc00ec8947 */ /* 0x004fea000383ffff */
[----:B------:R-:W-:Y:S05]  /*9180*/  BRA `(.L_x_72) ;  /* 0xffffffa800b87947 */ /* 0x000fea000383ffff */
.L_x_74:
[----:B-1----:R1:W2:Y:S02]  /*9190*/  SYNCS.PHASECHK.TRANS64.TRYWAIT P0, [R0+URZ+0xe0], R5 ;  /* 0x0000e005000075a7 */ /* 0x0022a400080011ff */
[----:B--2---:R-:W-:Y:S05]  /*91a0*/  @!P0 NANOSLEEP.SYNCS 0x989680 ;  /* 0x009896800000895d */ /* 0x004fea0003900000 */
[----:B------:R-:W2:Y:S02]  /*91b0*/  @!P0 SYNCS.PHASECHK.TRANS64 P0, [R0+URZ+0xe0], R5 ;  /* 0x0000e005000085a7 */ /* 0x000ea400080010ff */
[----:B--2---:R-:W-:Y:S05]  /*91c0*/  @!P0 BRA `(.L_x_74) ;  /* 0xfffffffc00f08947 */ /* 0x004fea000383ffff */
[----:B------:R-:W-:Y:S05]  /*91d0*/  BRA `(.L_x_170) ;  /* 0xffffffac00a47947 */ /* 0x000fea000383ffff */
.L_x_76:
[----:B------:R-:W-:-:S07]  /*91e0*/  MOV R0, UR31 ;  /* 0x0000001f00007c02 */ /* 0x000fce0008000f00 */
.L_x_171:
[----:B-1----:R1:W2:Y:S02]  /*91f0*/  SYNCS.PHASECHK.TRANS64.TRYWAIT P0, [R0+URZ+0x120], R5 ;  /* 0x00012005000075a7 */ /* 0x0022a400080011ff */
[----:B--2---:R-:W-:Y:S05]  /*9200*/  @!P0 NANOSLEEP.SYNCS 0x989680 ;  /* 0x009896800000895d */ /* 0x004fea0003900000 */
[----:B------:R-:W2:Y:S02]  /*9210*/  @!P0 SYNCS.PHASECHK.TRANS64 P0, [R0+URZ+0x120], R5 ;  /* 0x00012005000085a7 */ /* 0x000ea400080010ff */
[----:B--2---:R-:W-:Y:S05]  /*9220*/  @!P0 BRA `(.L_x_171) ;  /* 0xfffffffc00f08947 */ /* 0x004fea000383ffff */
[----:B------:R-:W-:Y:S05]  /*9230*/  BRA `(.L_x_172) ;  /* 0xffffffac00f07947 */ /* 0x000fea000383ffff */
.L_x_79:
[----:B------:R-:W-:Y:S07]  /*9240*/  MOV R0, UR5 ;  /* 0x0000000500007c02 */ /* 0x000fee0008000f00 */
.L_x_173:
[----:B-1----:R1:W2:Y:S02]  /*9250*/  SYNCS.PHASECHK.TRANS64.TRYWAIT P0, [R0+URZ], R5 ;  /* 0x00000005000075a7 */ /* 0x0022a400080011ff */
[----:B--2---:R-:W-:Y:S05]  /*9260*/  @!P0 NANOSLEEP.SYNCS 0x989680 ;  /* 0x009896800000895d */ /* 0x004fea0003900000 */
[----:B------:R-:W2:Y:S02]  /*9270*/  @!P0 SYNCS.PHASECHK.TRANS64 P0, [R0+URZ], R5 ;  /* 0x00000005000085a7 */ /* 0x000ea400080010ff */
[----:B--2---:R-:W-:Y:S05]  /*9280*/  @!P0 BRA `(.L_x_173) ;  /* 0xfffffffc00f08947 */ /* 0x004fea000383ffff */
[----:B------:R-:W-:Y:S05]  /*9290*/  BRA `(.L_x_78) ;  /* 0xffffffb000047947 */ /* 0x000fea000383ffff */
.L_x_83:
[----:B-1----:R-:W-:-:S07]  /*92a0*/  MOV R0, UR4 ;  /* 0x0000000400007c02 */ /* 0x002fce0008000f00 */
.L_x_174:
[----:B-1----:R1:W2:Y:S02]  /*92b0*/  SYNCS.PHASECHK.TRANS64.TRYWAIT P0, [R0+URZ], R3 ;  /* 0x00000003000075a7 */ /* 0x0022a400080011ff */
[----:B--2---:R-:W-:Y:S05]  /*92c0*/  @!P0 NANOSLEEP.SYNCS 0x989680 ;  /* 0x009896800000895d */ /* 0x004fea0003900000 */
[----:B------:R-:W2:Y:S02]  /*92d0*/  @!P0 SYNCS.PHASECHK.TRANS64 P0, [R0+URZ], R3 ;  /* 0x00000003000085a7 */ /* 0x000ea400080010ff */
[----:B--2---:R-:W-:Y:S05]  /*92e0*/  @!P0 BRA `(.L_x_174) ;  /* 0xfffffffc00f08947 */ /* 0x004fea000383ffff */
[----:B------:R-:W-:Y:S05]  /*92f0*/  BRA `(.L_x_175) ;  /* 0xffffffb000f87947 */ /* 0x000fea000383ffff */
.L_x_84:
[----:B------:R-:W-:-:S07]  /*9300*/  MOV R0, UR5 ;  /* 0x0000000500007c02 */ /* 0x000fce0008000f00 */
.L_x_176:
[----:B-1----:R1:W2:Y:S02]  /*9310*/  SYNCS.PHASECHK.TRANS64.TRYWAIT P0, [R0+URZ], R3 ;  /* 0x00000003000075a7 */ /* 0x0022a400080011ff */
[----:B--2---:R-:W-:Y:S05]  /*9320*/  @!P0 NANOSLEEP.SYNCS 0x989680 ;  /* 0x009896800000895d */ /* 0x004fea0003900000 */
[----:B------:R-:W2:Y:S02]  /*9330*/  @!P0 SYNCS.PHASECHK.TRANS64 P0, [R0+URZ], R3 ;  /* 0x00000003000085a7 */ /* 0x000ea400080010ff */
[----:B--2---:R-:W-:Y:S05]  /*9340*/  @!P0 BRA `(.L_x_176) ;  /* 0xfffffffc00f08947 */ /* 0x004fea000383ffff */
[----:B------:R-:W-:Y:S05]  /*9350*/  BRA `(.L_x_177) ;  /* 0xffffffb400047947 */ /* 0x000fea000383ffff */
.L_x_85:
[----:B------:R-:W-:-:S07]  /*9360*/  MOV R0, UR5 ;  /* 0x0000000500007c02 */ /* 0x000fce0008000f00 */
.L_x_178:
[----:B-1----:R1:W2:Y:S02]  /*9370*/  SYNCS.PHASECHK.TRANS64.TRYWAIT P0, [R0+URZ], R3 ;  /* 0x00000003000075a7 */ /* 0x0022a400080011ff */
[----:B--2---:R-:W-:Y:S05]  /*9380*/  @!P0 NANOSLEEP.SYNCS 0x989680 ;  /* 0x009896800000895d */ /* 0x004fea0003900000 */
[----:B------:R-:W2:Y:S02]  /*9390*/  @!P0 SYNCS.PHASECHK.TRANS64 P0, [R0+URZ], R3 ;  /* 0x00000003000085a7 */ /* 0x000ea400080010ff */
[----:B--2---:R-:W-:Y:S05]  /*93a0*/  @!P0 BRA `(.L_x_178) ;  /* 0xfffffffc00f08947 */ /* 0x004fea000383ffff */
[----:B------:R-:W-:Y:S05]  /*93b0*/  BRA `(.L_x_179) ;  /* 0xffffffb400107947 */ /* 0x000fea000383ffff */
.L_x_88:
[----:B------:R-:W-:-:S07]  /*93c0*/  MOV R0, UR26 ;  /* 0x0000001a00007c02 */ /* 0x000fce0008000f00 */
.L_x_180:
[----:B-1----:R1:W2:Y:S02]  /*93d0*/  SYNCS.PHASECHK.TRANS64.TRYWAIT P1, [R0+URZ+0x160], R3 ;  /* 0x00016003000075a7 */ /* 0x0022a400080211ff */
[----:B--2---:R-:W-:Y:S05]  /*93e0*/  @!P1 NANOSLEEP.SYNCS 0x989680 ;  /* 0x009896800000995d */ /* 0x004fea0003900000 */
[----:B------:R-:W2:Y:S02]  /*93f0*/  @!P1 SYNCS.PHASECHK.TRANS64 P1, [R0+URZ+0x160], R3 ;  /* 0x00016003000095a7 */ /* 0x000ea400080210ff */
[----:B--2---:R-:W-:Y:S05]  /*9400*/  @!P1 BRA `(.L_x_180) ;  /* 0xfffffffc00f09947 */ /* 0x004fea000383ffff */
[----:B------:R-:W-:Y:S05]  /*9410*/  BRA `(.L_x_181) ;  /* 0xffffffb4005c7947 */ /* 0x000fea000383ffff */
.L_x_93:
[----:B--2---:R2:W4:Y:S02]  /*9420*/  SYNCS.PHASECHK.TRANS64.TRYWAIT P0, [R12+URZ+0xe0], R9 ;  /* 0x0000e0090c0075a7 */ /* 0x00452400080011ff */
[----:B----4-:R-:W-:Y:S05]  /*9430*/  @!P0 NANOSLEEP.SYNCS 0x989680 ;  /* 0x009896800000895d */ /* 0x010fea0003900000 */
[----:B------:R-:W4:Y:S02]  /*9440*/  @!P0 SYNCS.PHASECHK.TRANS64 P0, [R12+URZ+0xe0], R9 ;  /* 0x0000e0090c0085a7 */ /* 0x000f2400080010ff */
[----:B----4-:R-:W-:Y:S05]  /*9450*/  @!P0 BRA `(.L_x_93) ;  /* 0xfffffffc00f08947 */ /* 0x010fea000383ffff */
[----:B------:R-:W-:Y:S05]  /*9460*/  BRA `(.L_x_182) ;  /* 0xffffffb800787947 */ /* 0x000fea000383ffff */
.L_x_96:
[----:B------:R-:W-:Y:S07]  /*9470*/  MOV R0, UR24 ;  /* 0x0000001800007c02 */ /* 0x000fee0008000f00 */
.L_x_183:
[----:B--2---:R2:W3:Y:S02]  /*9480*/  SYNCS.PHASECHK.TRANS64.TRYWAIT P2, [R0+URZ+0xd8], R9 ;  /* 0x0000d809000075a7 */ /* 0x0044e400080411ff */
[----:B---3--:R-:W-:Y:S05]  /*9490*/  @!P2 NANOSLEEP.SYNCS 0x989680 ;  /* 0x009896800000a95d */ /* 0x008fea0003900000 */
[----:B------:R-:W3:Y:S02]  /*94a0*/  @!P2 SYNCS.PHASECHK.TRANS64 P2, [R0+URZ+0xd8], R9 ;  /* 0x0000d8090000a5a7 */ /* 0x000ee400080410ff */
[----:B---3--:R-:W-:Y:S05]  /*94b0*/  @!P2 BRA `(.L_x_183) ;  /* 0xfffffffc00f0a947 */ /* 0x008fea000383ffff */
[----:B------:R-:W-:Y:S05]  /*94c0*/  BRA `(.L_x_95) ;  /* 0xffffffbc00dc7947 */ /* 0x000fea000383ffff */
.L_x_99:
[----:B------:R-:W-:Y:S07]  /*94d0*/  MOV R0, UR4 ;  /* 0x0000000400007c02 */ /* 0x000fee0008000f00 */
.L_x_184:
[----:B--2---:R2:W3:Y:S02]  /*94e0*/  SYNCS.PHASECHK.TRANS64.TRYWAIT P0, [R0+URZ+0xb8], R9 ;  /* 0x0000b809000075a7 */ /* 0x0044e400080011ff */
[----:B---3--:R-:W-:Y:S05]  /*94f0*/  @!P0 NANOSLEEP.SYNCS 0x989680 ;  /* 0x009896800000895d */ /* 0x008fea0003900000 */
[----:B------:R-:W3:Y:S02]  /*9500*/  @!P0 SYNCS.PHASECHK.TRANS64 P0, [R0+URZ+0xb8], R9 ;  /* 0x0000b809000085a7 */ /* 0x000ee400080010ff */
[----:B---3--:R-:W-:Y:S05]  /*9510*/  @!P0 BRA `(.L_x_184) ;  /* 0xfffffffc00f08947 */ /* 0x008fea000383ffff */
[----:B------:R-:W-:Y:S05]  /*9520*/  BRA `(.L_x_185) ;  /* 0xffffffc0003c7947 */ /* 0x000fea000383ffff */
.L_x_100:
[----:B------:R-:W-:Y:S07]  /*9530*/  MOV R9, UR5 ;  /* 0x0000000500097c02 */ /* 0x000fee0008000f00 */
.L_x_186:
[----:B--2---:R2:W3:Y:S02]  /*9540*/  SYNCS.PHASECHK.TRANS64.TRYWAIT P0, [R9+URZ+0xb8], R0 ;  /* 0x0000b800090075a7 */ /* 0x0044e400080011ff */
[----:B---3--:R-:W-:Y:S05]  /*9550*/  @!P0 NANOSLEEP.SYNCS 0x989680 ;  /* 0x009896800000895d */ /* 0x008fea0003900000 */
[----:B------:R-:W3:Y:S02]  /*9560*/  @!P0 SYNCS.PHASECHK.TRANS64 P0, [R9+URZ+0xb8], R0 ;  /* 0x0000b800090085a7 */ /* 0x000ee400080010ff */
[----:B---3--:R-:W-:Y:S05]  /*9570*/  @!P0 BRA `(.L_x_186) ;  /* 0xfffffffc00f08947 */ /* 0x008fea000383ffff */
[----:B------:R-:W-:Y:S05]  /*9580*/  BRA `(.L_x_187) ;  /* 0xffffffc0009c7947 */ /* 0x000fea000383ffff */
.L_x_102:
[----:B------:R-:W-:-:S07]  /*9590*/  MOV R0, UR4 ;  /* 0x0000000400007c02 */ /* 0x000fce0008000f00 */
.L_x_188:
[----:B--2---:R2:W3:Y:S02]  /*95a0*/  SYNCS.PHASECHK.TRANS64.TRYWAIT P0, [R0+URZ], R3 ;  /* 0x00000003000075a7 */ /* 0x0044e400080011ff */
[----:B---3--:R-:W-:Y:S05]  /*95b0*/  @!P0 NANOSLEEP.SYNCS 0x989680 ;  /* 0x009896800000895d */ /* 0x008fea0003900000 */
[----:B------:R-:W3:Y:S02]  /*95c0*/  @!P0 SYNCS.PHASECHK.TRANS64 P0, [R0+URZ], R3 ;  /* 0x00000003000085a7 */ /* 0x000ee400080010ff */
[----:B---3--:R-:W-:Y:S05]  /*95d0*/  @!P0 BRA `(.L_x_188) ;  /* 0xfffffffc00f08947 */ /* 0x008fea000383ffff */
[----:B------:R-:W-:Y:S05]  /*95e0*/  BRA `(.L_x_189) ;  /* 0xffffffc400307947 */ /* 0x000fea000383ffff */
.L_x_103:
[----:B------:R-:W-:-:S07]  /*95f0*/  MOV R0, UR5 ;  /* 0x0000000500007c02 */ /* 0x000fce0008000f00 */
.L_x_190:
[----:B--2---:R2:W3:Y:S02]  /*9600*/  SYNCS.PHASECHK.TRANS64.TRYWAIT P0, [R0+URZ], R3 ;  /* 0x00000003000075a7 */ /* 0x0044e400080011ff */
[----:B---3--:R-:W-:Y:S05]  /*9610*/  @!P0 NANOSLEEP.SYNCS 0x989680 ;  /* 0x009896800000895d */ /* 0x008fea0003900000 */
[----:B------:R-:W3:Y:S02]  /*9620*/  @!P0 SYNCS.PHASECHK.TRANS64 P0, [R0+URZ], R3 ;  /* 0x00000003000085a7 */ /* 0x000ee400080010ff */
[----:B---3--:R-:W-:Y:S05]  /*9630*/  @!P0 BRA `(.L_x_190) ;  /* 0xfffffffc00f08947 */ /* 0x008fea000383ffff */
[----:B------:R-:W-:Y:S05]  /*9640*/  BRA `(.L_x_191) ;  /* 0xffffffc4003c7947 */ /* 0x000fea000383ffff */
.L_x_105:
[----:B--2---:R2:W3:Y:S02]  /*9650*/  SYNCS.PHASECHK.TRANS64.TRYWAIT P0, [R3+URZ+0xe0], R0 ;  /* 0x0000e000030075a7 */ /* 0x0044e400080011ff */
[----:B---3--:R-:W-:Y:S05]  /*9660*/  @!P0 NANOSLEEP.SYNCS 0x989680 ;  /* 0x009896800000895d */ /* 0x008fea0003900000 */
[----:B------:R-:W3:Y:S02]  /*9670*/  @!P0 SYNCS.PHASECHK.TRANS64 P0, [R3+URZ+0xe0], R0 ;  /* 0x0000e000030085a7 */ /* 0x000ee400080010ff */
[----:B---3--:R-:W-:Y:S05]  /*9680*/  @!P0 BRA `(.L_x_105) ;  /* 0xfffffffc00f08947 */ /* 0x008fea000383ffff */
[----:B------:R-:W-:Y:S05]  /*9690*/  BRA `(.L_x_192) ;  /* 0xffffffc800247947 */ /* 0x000fea000383ffff */
.L_x_115:
[----:B-1----:R1:W2:Y:S02]  /*96a0*/  SYNCS.PHASECHK.TRANS64.TRYWAIT P0, [R0+URZ+0xa0], R5 ;  /* 0x0000a005000075a7 */ /* 0x0022a400080011ff */
[----:B--2---:R-:W-:Y:S05]  /*96b0*/  @!P0 NANOSLEEP.SYNCS 0x989680 ;  /* 0x009896800000895d */ /* 0x004fea0003900000 */
[----:B------:R-:W2:Y:S02]  /*96c0*/  @!P0 SYNCS.PHASECHK.TRANS64 P0, [R0+URZ+0xa0], R5 ;  /* 0x0000a005000085a7 */ /* 0x000ea400080010ff */
[----:B--2---:R-:W-:Y:S05]  /*96d0*/  @!P0 BRA `(.L_x_115) ;  /* 0xfffffffc00f08947 */ /* 0x004fea000383ffff */
[----:B------:R-:W-:Y:S05]  /*96e0*/  BRA `(.L_x_114) ;  /* 0xffffffd400a07947 */ /* 0x000fea000383ffff */
.L_x_117:
[----:B-1----:R1:W3:Y:S02]  /*96f0*/  SYNCS.PHASECHK.TRANS64.TRYWAIT P1, [R92+URZ+0x100], R3 ;  /* 0x000100035c0075a7 */ /* 0x0022e400080211ff */
[----:B---3--:R-:W-:Y:S05]  /*9700*/  @!P1 NANOSLEEP.SYNCS 0x989680 ;  /* 0x009896800000995d */ /* 0x008fea0003900000 */
[----:B------:R-:W3:Y:S02]  /*9710*/  @!P1 SYNCS.PHASECHK.TRANS64 P1, [R92+URZ+0x100], R3 ;  /* 0x000100035c0095a7 */ /* 0x000ee400080210ff */
[----:B---3--:R-:W-:Y:S05]  /*9720*/  @!P1 BRA `(.L_x_117) ;  /* 0xfffffffc00f09947 */ /* 0x008fea000383ffff */
[----:B------:R-:W-:Y:S05]  /*9730*/  BRA `(.L_x_116) ;  /* 0xffffffd400d87947 */ /* 0x000fea000383ffff */
.L_x_128:
[----:B---3--:R3:W4:Y:S02]  /*9740*/  SYNCS.PHASECHK.TRANS64.TRYWAIT P0, [R3+URZ+0xa0], R110 ;  /* 0x0000a06e030075a7 */ /* 0x00872400080011ff */
[----:B----4-:R-:W-:Y:S05]  /*9750*/  @!P0 NANOSLEEP.SYNCS 0x989680 ;  /* 0x009896800000895d */ /* 0x010fea0003900000 */
[----:B------:R-:W4:Y:S02]  /*9760*/  @!P0 SYNCS.PHASECHK.TRANS64 P0, [R3+URZ+0xa0], R110 ;  /* 0x0000a06e030085a7 */ /* 0x000f2400080010ff */
[----:B----4-:R-:W-:Y:S05]  /*9770*/  @!P0 BRA `(.L_x_128) ;  /* 0xfffffffc00f08947 */ /* 0x010fea000383ffff */
[----:B------:R-:W-:Y:S05]  /*9780*/  BRA `(.L_x_127) ;  /* 0xffffffe000c87947 */ /* 0x000fea000383ffff */
        .weak           $__internal_0_$__cuda_sm10x_tcgen05_guardrail_trap_col_being_dealloced_not_returned_by_alloc
        .type           $__internal_0_$__cuda_sm10x_tcgen05_guardrail_trap_col_being_dealloced_not_returned_by_alloc,@function
        .size           $__internal_0_$__cuda_sm10x_tcgen05_guardrail_trap_col_being_dealloced_not_returned_by_alloc,($__internal_1_$__cuda_sm10x_tcgen05_guardrail_trap_phase_invalid_during_alloc - $__internal_0_$__cuda_sm10x_tcgen05_guardrail_trap_col_being_dealloced_not_returned_by_alloc)
$__internal_0_$__cuda_sm10x_tcgen05_guardrail_trap_col_being_dealloced_not_returned_by_alloc:
[----:B------:R-:W-:Y:S05]  /*9790*/  BPT.TRAP 0x1 ;  /* 0x000000040000795c */ /* 0x000fea0000300000 */
[----:B------:R-:W-:-:S04]  /*97a0*/  HFMA2 R3, -RZ, RZ, 0, 0 ;  /* 0x00000000ff037431 */ /* 0x000fc800000001ff */
[----:B------:R-:W-:Y:S05]  /*97b0*/  RET.REL.NODEC R2 `(_ZN7cutlass13device_kernelINS_4gemm6kernel13GemmUniversalIN4cute5tupleIJiiiiEEENS1_10collective13CollectiveMmaINS1_35MainloopSm100TmaUmmaWarpSpecializedILi10ELi2ELi4ENS5_IJNS4_1CILi4EEESB_NSA_ILi1EEEEEEEENS5_IJNSA_ILi256EEENSA_ILi64EEESG_EEENS_10bfloat16_tENS5_IJlSC_lEEESI_SJ_NS4_8TiledMMAINS4_8MMA_AtomIJNS4_26SM100_MMA_F16BF16_2x1SM_SSISI_SI_fLi256ELi64ELNS4_4UMMA5MajorE0ELSO_0ELNSN_7ScaleInE0ELSP_0EEEEEENS4_6LayoutINS5_IJSC_SC_SC_EEENS5_IJNSA_ILi0EEESU_SU_EEEEENS5_IJNS4_10UnderscoreESX_SX_EEEEENS4_28SM100_TMA_2SM_LOAD_MULTICASTENS4_14ComposedLayoutINS4_7SwizzleILi3ELi4ELi3EEENS4_18smem_ptr_flag_bitsILi16EEENSS_INS5_IJNSA_ILi8EEESG_EEENS5_IJSG_SC_EEEEEEEvNS4_8identityES10_S1A_vS1B_EENS_8epilogue10collective18CollectiveEpilogueINS1D_23Sm100TmaWarpSpecializedILi3ELi2ELi32ELb1ELb0EEEJNS5_IJNSA_ILi128EEESG_SG_EEENS5_IJNSS_IS1I_SC_EENSS_INSA_ILi32EEESC_EEEEESI_SJ_SI_SJ_NS1D_6fusion15FusionCallbacksIS1H_NS1O_17LinearCombinationISI_fSI_fLNS_15FloatRoundStyleE2EEES1J_S1N_JEEENS4_5SM1004TMEM4LOAD26SM100_TMEM_LOAD_32dp32b32xENS4_13SM90_TMA_LOADENS11_INS12_ILi2ELi4ELi3EEES15_NSS_INS5_IJS16_S1L_EEENS5_IJS1L_SC_EEEEEEENS4_39AutoVectorizingCopyWithAssumedAlignmentILi128EEENS4_14SM90_TMA_STOREES23_S25_S25_EEEvvEEEEvNT_6ParamsE) ;  /* 0xffffff6802107950 */ /* 0x000fea0003c3ffff */
        .weak           $__internal_1_$__cuda_sm10x_tcgen05_guardrail_trap_phase_invalid_during_alloc
        .type           $__internal_1_$__cuda_sm10x_tcgen05_guardrail_trap_phase_invalid_during_alloc,@function
        .size           $__internal_1_$__cuda_sm10x_tcgen05_guardrail_trap_phase_invalid_during_alloc,($__internal_2_$__cuda_sm10x_tcgen05_guardrail_trap_unallocated_columns_being_dealloced - $__internal_1_$__cuda_sm10x_tcgen05_guardrail_trap_phase_invalid_during_alloc)
$__internal_1_$__cuda_sm10x_tcgen05_guardrail_trap_phase_invalid_during_alloc:
[----:B------:R-:W-:Y:S05]  /*97c0*/  BPT.TRAP 0x1 ;  /* 0x000000040000795c */ /* 0x000fea0000300000 */
[----:B------:R-:W-:-:S04]  /*97d0*/  MOV R5, 0x0 ;  /* 0x0000000000057802 */ /* 0x000fc80000000f00 */
[----:B------:R-:W-:Y:S05]  /*97e0*/  RET.REL.NODEC R4 `(_ZN7cutlass13device_kernelINS_4gemm6kernel13GemmUniversalIN4cute5tupleIJiiiiEEENS1_10collective13CollectiveMmaINS1_35MainloopSm100TmaUmmaWarpSpecializedILi10ELi2ELi4ENS5_IJNS4_1CILi4EEESB_NSA_ILi1EEEEEEEENS5_IJNSA_ILi256EEENSA_ILi64EEESG_EEENS_10bfloat16_tENS5_IJlSC_lEEESI_SJ_NS4_8TiledMMAINS4_8MMA_AtomIJNS4_26SM100_MMA_F16BF16_2x1SM_SSISI_SI_fLi256ELi64ELNS4_4UMMA5MajorE0ELSO_0ELNSN_7ScaleInE0ELSP_0EEEEEENS4_6LayoutINS5_IJSC_SC_SC_EEENS5_IJNSA_ILi0EEESU_SU_EEEEENS5_IJNS4_10UnderscoreESX_SX_EEEEENS4_28SM100_TMA_2SM_LOAD_MULTICASTENS4_14ComposedLayoutINS4_7SwizzleILi3ELi4ELi3EEENS4_18smem_ptr_flag_bitsILi16EEENSS_INS5_IJNSA_ILi8EEESG_EEENS5_IJSG_SC_EEEEEEEvNS4_8identityES10_S1A_vS1B_EENS_8epilogue10collective18CollectiveEpilogueINS1D_23Sm100TmaWarpSpecializedILi3ELi2ELi32ELb1ELb0EEEJNS5_IJNSA_ILi128EEESG_SG_EEENS5_IJNSS_IS1I_SC_EENSS_INSA_ILi32EEESC_EEEEESI_SJ_SI_SJ_NS1D_6fusion15FusionCallbacksIS1H_NS1O_17LinearCombinationISI_fSI_fLNS_15FloatRoundStyleE2EEES1J_S1N_JEEENS4_5SM1004TMEM4LOAD26SM100_TMEM_LOAD_32dp32b32xENS4_13SM90_TMA_LOADENS11_INS12_ILi2ELi4ELi3EEES15_NSS_INS5_IJS16_S1L_EEENS5_IJS1L_SC_EEEEEEENS4_39AutoVectorizingCopyWithAssumedAlignmentILi128EEENS4_14SM90_TMA_STOREES23_S25_S25_EEEvvEEEEvNT_6ParamsE) ;  /* 0xffffff6804047950 */ /* 0x000fea0003c3ffff */
        .weak           $__internal_2_$__cuda_sm10x_tcgen05_guardrail_trap_unallocated_columns_being_dealloced
        .type           $__internal_2_$__cuda_sm10x_tcgen05_guardrail_trap_unallocated_columns_being_dealloced,@function
        .size           $__internal_2_$__cuda_sm10x_tcgen05_guardrail_trap_unallocated_columns_being_dealloced,(.L_x_194 - $__internal_2_$__cuda_sm10x_tcgen05_guardrail_trap_unallocated_columns_being_dealloced)
$__internal_2_$__cuda_sm10x_tcgen05_guardrail_trap_unallocated_columns_being_dealloced:
[----:B------:R-:W-:Y:S05]  /*97f0*/  BPT.TRAP 0x1 ;  /* 0x000000040000795c */ /* 0x000fea0000300000 */
[----:B------:R-:W-:-:S04]  /*9800*/  HFMA2 R3, -RZ, RZ, 0, 0 ;  /* 0x00000000ff037431 */ /* 0x000fc800000001ff */
[----:B------:R-:W-:Y:S05]  /*9810*/  RET.REL.NODEC R2 `(_ZN7cutlass13device_kernelINS_4gemm6kernel13GemmUniversalIN4cute5tupleIJiiiiEEENS1_10collective13CollectiveMmaINS1_35MainloopSm100TmaUmmaWarpSpecializedILi10ELi2ELi4ENS5_IJNS4_1CILi4EEESB_NSA_ILi1EEEEEEEENS5_IJNSA_ILi256EEENSA_ILi64EEESG_EEENS_10bfloat16_tENS5_IJlSC_lEEESI_SJ_NS4_8TiledMMAINS4_8MMA_AtomIJNS4_26SM100_MMA_F16BF16_2x1SM_SSISI_SI_fLi256ELi64ELNS4_4UMMA5MajorE0ELSO_0ELNSN_7ScaleInE0ELSP_0EEEEEENS4_6LayoutINS5_IJSC_SC_SC_EEENS5_IJNSA_ILi0EEESU_SU_EEEEENS5_IJNS4_10UnderscoreESX_SX_EEEEENS4_28SM100_TMA_2SM_LOAD_MULTICASTENS4_14ComposedLayoutINS4_7SwizzleILi3ELi4ELi3EEENS4_18smem_ptr_flag_bitsILi16EEENSS_INS5_IJNSA_ILi8EEESG_EEENS5_IJSG_SC_EEEEEEEvNS4_8identityES10_S1A_vS1B_EENS_8epilogue10collective18CollectiveEpilogueINS1D_23Sm100TmaWarpSpecializedILi3ELi2ELi32ELb1ELb0EEEJNS5_IJNSA_ILi128EEESG_SG_EEENS5_IJNSS_IS1I_SC_EENSS_INSA_ILi32EEESC_EEEEESI_SJ_SI_SJ_NS1D_6fusion15FusionCallbacksIS1H_NS1O_17LinearCombinationISI_fSI_fLNS_15FloatRoundStyleE2EEES1J_S1N_JEEENS4_5SM1004TMEM4LOAD26SM100_TMEM_LOAD_32dp32b32xENS4_13SM90_TMA_LOADENS11_INS12_ILi2ELi4ELi3EEES15_NSS_INS5_IJS16_S1L_EEENS5_IJS1L_SC_EEEEEEENS4_39AutoVectorizingCopyWithAssumedAlignmentILi128EEENS4_14SM90_TMA_STOREES23_S25_S25_EEEvvEEEEvNT_6ParamsE) ;  /* 0xffffff6402f87950 */ /* 0x000fea0003c3ffff */
.L_x_193:
[----:B------:R-:W-:-:S00]  /*9820*/  BRA `(.L_x_193) ;  /* 0xfffffffc00fc7947 */ /* 0x000fc0000383ffff */
[----:B------:R-:W-:-:S00]  /*9830*/  NOP ;  /* 0x0000000000007918 */ /* 0x000fc00000000000 */
        /* <DEDUP_REMOVED lines=12> */
.L_x_194:


//--------------------- .nv.global.init           --------------------------
	.section	.nv.global.init,"aw",@progbits
.nv.global.init:
	.type		$str$27,@object
	.size		$str$27,($str$28 - $str$27)
$str$27:
        /*0000*/ 	.byte	0x28, 0x61, 0x64, 0x64, 0x72, 0x65, 0x73, 0x73, 0x20, 0x26, 0x20, 0x6d, 0x61, 0x73, 0x6b, 0x29
        /*0010*/ 	.byte	0x20, 0x3d, 0x3d, 0x20, 0x30, 0x00
	.type		$str$28,@object
	.size		$str$28,($str$26 - $str$28)
$str$28:
        /*0016*/ 	.byte	0x2f, 0x74, 0x6d, 0x70, 0x2f, 0x63, 0x75, 0x74, 0x6c, 0x61, 0x73, 0x73, 0x5f, 0x73, 0x77, 0x65
        /*0026*/ 	.byte	0x65, 0x70, 0x5f, 0x73, 0x72, 0x63, 0x2f, 0x69, 0x6e, 0x63, 0x6c, 0x75, 0x64, 0x65, 0x2f, 0x63
        /*0036*/ 	.byte	0x75, 0x74, 0x65, 0x2f, 0x70, 0x6f, 0x69, 0x6e, 0x74, 0x65, 0x72, 0x5f, 0x66, 0x6c, 0x61, 0x67
        /*0046*/ 	.byte	0x67, 0x65, 0x64, 0x2e, 0x68, 0x70, 0x70, 0x00
	.type		$str$26,@object
	.size		$str$26,($str$25 - $str$26)
$str$26:
        /*004e*/ 	.byte	0x2f, 0x74, 0x6d, 0x70, 0x2f, 0x63, 0x75, 0x74, 0x6c, 0x61, 0x73, 0x73, 0x5f, 0x73, 0x77, 0x65
        /*005e*/ 	.byte	0x65, 0x70, 0x5f, 0x73, 0x72, 0x63, 0x2f, 0x69, 0x6e, 0x63, 0x6c, 0x75, 0x64, 0x65, 0x2f, 0x63
        /*006e*/ 	.byte	0x75, 0x74, 0x65, 0x2f, 0x61, 0x74, 0x6f, 0x6d, 0x2f, 0x63, 0x6f, 0x70, 0x79, 0x5f, 0x74, 0x72
        /*007e*/ 	.byte	0x61, 0x69, 0x74, 0x73, 0x5f, 0x73, 0x6d, 0x31, 0x30, 0x30, 0x2e, 0x68, 0x70, 0x70, 0x00
	.type		$str$25,@object
	.size		$str$25,(__unnamed_1 - $str$25)
$str$25:
        /*008d*/ 	.byte	0x28, 0x28, 0x75, 0x69, 0x6e, 0x74, 0x33, 0x32, 0x5f, 0x74, 0x28, 0x74, 0x68, 0x72, 0x65, 0x61
        /*009d*/ 	.byte	0x64, 0x49, 0x64, 0x78, 0x2e, 0x78, 0x29, 0x20, 0x2f, 0x20, 0x33, 0x32, 0x29, 0x20, 0x25, 0x20
        /*00ad*/ 	.byte	0x34, 0x29, 0x20, 0x3d, 0x3d, 0x20, 0x28, 0x28, 0x28, 0x74, 0x6d, 0x65, 0x6d, 0x5f, 0x61, 0x64
        /*00bd*/ 	.byte	0x64, 0x72, 0x20, 0x3e, 0x3e, 0x20, 0x31, 0x36, 0x29, 0x20, 0x2f, 0x20, 0x33, 0x32, 0x29, 0x20
        /*00cd*/ 	.byte	0x25, 0x20, 0x34, 0x29, 0x00
	.type		__unnamed_1,@object
	.size		__unnamed_1,(__unnamed_2 - __unnamed_1)
__unnamed_1:
        /*00d2*/ 	.byte	0x61, 0x75, 0x74, 0x6f, 0x20, 0x63, 0x75, 0x74, 0x65, 0x3a, 0x3a, 0x61, 0x73, 0x5f, 0x70, 0x6f
        /* <DEDUP_REMOVED lines=24> */
        /*0262*/ 	.byte	0x34, 0x30, 0x39, 0x36, 0x3e, 0x3e, 0x3e, 0x3e, 0x5d, 0x00
	.type		__unnamed_2,@object
	.size		__unnamed_2,(.L_2 - __unnamed_2)
__unnamed_2:
        /* <DEDUP_REMOVED lines=42> */
        /*050c*/ 	.byte	0x3e, 0x3e, 0x5d, 0x00
.L_2:


//--------------------- .nv.shared._ZN7cutlass13device_kernelINS_4gemm6kernel13GemmUniversalIN4cute5tupleIJiiiiEEENS1_10collective13CollectiveMmaINS1_35MainloopSm100TmaUmmaWarpSpecializedILi10ELi2ELi4ENS5_IJNS4_1CILi4EEESB_NSA_ILi1EEEEEEEENS5_IJNSA_ILi256EEENSA_ILi64EEESG_EEENS_10bfloat16_tENS5_IJlSC_lEEESI_SJ_NS4_8TiledMMAINS4_8MMA_AtomIJNS4_26SM100_MMA_F16BF16_2x1SM_SSISI_SI_fLi256ELi64ELNS4_4UMMA5MajorE0ELSO_0ELNSN_7ScaleInE0ELSP_0EEEEEENS4_6LayoutINS5_IJSC_SC_SC_EEENS5_IJNSA_ILi0EEESU_SU_EEEEENS5_IJNS4_10UnderscoreESX_SX_EEEEENS4_28SM100_TMA_2SM_LOAD_MULTICASTENS4_14ComposedLayoutINS4_7SwizzleILi3ELi4ELi3EEENS4_18smem_ptr_flag_bitsILi16EEENSS_INS5_IJNSA_ILi8EEESG_EEENS5_IJSG_SC_EEEEEEEvNS4_8identityES10_S1A_vS1B_EENS_8epilogue10collective18CollectiveEpilogueINS1D_23Sm100TmaWarpSpecializedILi3ELi2ELi32ELb1ELb0EEEJNS5_IJNSA_ILi128EEESG_SG_EEENS5_IJNSS_IS1I_SC_EENSS_INSA_ILi32EEESC_EEEEESI_SJ_SI_SJ_NS1D_6fusion15FusionCallbacksIS1H_NS1O_17LinearCombinationISI_fSI_fLNS_15FloatRoundStyleE2EEES1J_S1N_JEEENS4_5SM1004TMEM4LOAD26SM100_TMEM_LOAD_32dp32b32xENS4_13SM90_TMA_LOADENS11_INS12_ILi2ELi4ELi3EEES15_NSS_INS5_IJS16_S1L_EEENS5_IJS1L_SC_EEEEEEENS4_39AutoVectorizingCopyWithAssumedAlignmentILi128EEENS4_14SM90_TMA_STOREES23_S25_S25_EEEvvEEEEvNT_6ParamsE --------------------------
	.section	.nv.shared._ZN7cutlass13device_kernelINS_4gemm6kernel13GemmUniversalIN4cute5tupleIJiiiiEEENS1_10collective13CollectiveMmaINS1_35MainloopSm100TmaUmmaWarpSpecializedILi10ELi2ELi4ENS5_IJNS4_1CILi4EEESB_NSA_ILi1EEEEEEEENS5_IJNSA_ILi256EEENSA_ILi64EEESG_EEENS_10bfloat16_tENS5_IJlSC_lEEESI_SJ_NS4_8TiledMMAINS4_8MMA_AtomIJNS4_26SM100_MMA_F16BF16_2x1SM_SSISI_SI_fLi256ELi64ELNS4_4UMMA5MajorE0ELSO_0ELNSN_7ScaleInE0ELSP_0EEEEEENS4_6LayoutINS5_IJSC_SC_SC_EEENS5_IJNSA_ILi0EEESU_SU_EEEEENS5_IJNS4_10UnderscoreESX_SX_EEEEENS4_28SM100_TMA_2SM_LOAD_MULTICASTENS4_14ComposedLayoutINS4_7SwizzleILi3ELi4ELi3EEENS4_18smem_ptr_flag_bitsILi16EEENSS_INS5_IJNSA_ILi8EEESG_EEENS5_IJSG_SC_EEEEEEEvNS4_8identityES10_S1A_vS1B_EENS_8epilogue10collective18CollectiveEpilogueINS1D_23Sm100TmaWarpSpecializedILi3ELi2ELi32ELb1ELb0EEEJNS5_IJNSA_ILi128EEESG_SG_EEENS5_IJNSS_IS1I_SC_EENSS_INSA_ILi32EEESC_EEEEESI_SJ_SI_SJ_NS1D_6fusion15FusionCallbacksIS1H_NS1O_17LinearCombinationISI_fSI_fLNS_15FloatRoundStyleE2EEES1J_S1N_JEEENS4_5SM1004TMEM4LOAD26SM100_TMEM_LOAD_32dp32b32xENS4_13SM90_TMA_LOADENS11_INS12_ILi2ELi4ELi3EEES15_NSS_INS5_IJS16_S1L_EEENS5_IJS1L_SC_EEEEEEENS4_39AutoVectorizingCopyWithAssumedAlignmentILi128EEENS4_14SM90_TMA_STOREES23_S25_S25_EEEvvEEEEvNT_6ParamsE,"aw",@nobits
	.sectionflags	@""
	.align	16
	.zero		1024


//--------------------- .nv.shared.reserved.0     --------------------------
	.section	.nv.shared.reserved.0,"aw",@nobits
	.weak		__nv_reservedSMEM_offset_0_alias
	.size		__nv_reservedSMEM_offset_0_alias, 0, 64
	.other		__nv_reservedSMEM_offset_0_alias,@"STO_CUDA_RESERVED_SHARED STV_DEFAULT"
__nv_reservedSMEM_offset_0_alias:
	.zero		0
.nv.shared.reserved.0:
	.zero		64
	.weak		__nv_reservedSMEM_tcgen05_partition
	.type		__nv_reservedSMEM_tcgen05_partition,@object
	.size		__nv_reservedSMEM_tcgen05_partition,(.L_0 - __nv_reservedSMEM_tcgen05_partition)
__nv_reservedSMEM_tcgen05_partition:
	.zero		32
.L_0:


//--------------------- .nv.global                --------------------------
	.section	.nv.global,"aw",@nobits
.nv.global:
	.type		_ZN40_INTERNAL_8140e97e_4_k_cu_f1ba75bb_312274cute1_E,@object
	.size		_ZN40_INTERNAL_8140e97e_4_k_cu_f1ba75bb_312274cute1_E,(_ZN40_INTERNAL_8140e97e_4_k_cu_f1ba75bb_312274cuda3std3__45__cpo6cbeginE - _ZN40_INTERNAL_8140e97e_4_k_cu_f1ba75bb_312274cute1_E)
_ZN40_INTERNAL_8140e97e_4_k_cu_f1ba75bb_312274cute1_E:
	.zero		1
	.type		_ZN40_INTERNAL_8140e97e_4_k_cu_f1ba75bb_312274cuda3std3__45__cpo6cbeginE,@object
	.size		_ZN40_INTERNAL_8140e97e_4_k_cu_f1ba75bb_312274cuda3std3__45__cpo6cbeginE,(_ZN40_INTERNAL_8140e97e_4_k_cu_f1ba75bb_312274cuda3std3__48in_placeE - _ZN40_INTERNAL_8140e97e_4_k_cu_f1ba75bb_312274cuda3std3__45__cpo6cbeginE)
_ZN40_INTERNAL_8140e97e_4_k_cu_f1ba75bb_312274cuda3std3__45__cpo6cbeginE:
	.zero		1
	.type		_ZN40_INTERNAL_8140e97e_4_k_cu_f1ba75bb_312274cuda3std3__48in_placeE,@object
	.size		_ZN40_INTERNAL_8140e97e_4_k_cu_f1ba75bb_312274cuda3std3__48in_placeE,(_ZN40_INTERNAL_8140e97e_4_k_cu_f1ba75bb_312274cuda3std6ranges3__45__cpo9iter_moveE - _ZN40_INTERNAL_8140e97e_4_k_cu_f1ba75bb_312274cuda3std3__48in_placeE)
_ZN40_INTERNAL_8140e97e_4_k_cu_f1ba75bb_312274cuda3std3__48in_placeE:
	.zero		1
	.type		_ZN40_INTERNAL_8140e97e_4_k_cu_f1ba75bb_312274cuda3std6ranges3__45__cpo9iter_moveE,@object
	.size		_ZN40_INTERNAL_8140e97e_4_k_cu_f1ba75bb_312274cuda3std6ranges3__45__cpo9iter_moveE,(_ZN40_INTERNAL_8140e97e_4_k_cu_f1ba75bb_312274cuda3std3__45__cpo5beginE - _ZN40_INTERNAL_8140e97e_4_k_cu_f1ba75bb_312274cuda3std6ranges3__45__cpo9iter_moveE)
_ZN40_INTERNAL_8140e97e_4_k_cu_f1ba75bb_312274cuda3std6ranges3__45__cpo9iter_moveE:
	.zero		1
	.type		_ZN40_INTERNAL_8140e97e_4_k_cu_f1ba75bb_312274cuda3std3__45__cpo5beginE,@object
	.size		_ZN40_INTERNAL_8140e97e_4_k_cu_f1ba75bb_312274cuda3std3__45__cpo5beginE,(_ZN40_INTERNAL_8140e97e_4_k_cu_f1ba75bb_312274cuda3std3__442_GLOBAL__N__8140e97e_4_k_cu_f1ba75bb_312276ignoreE - _ZN40_INTERNAL_8140e97e_4_k_cu_f1ba75bb_312274cuda3std3__45__cpo5beginE)
_ZN40_INTERNAL_8140e97e_4_k_cu_f1ba75bb_312274cuda3std3__45__cpo5beginE:
	.zero		1
	.type		_ZN40_INTERNAL_8140e97e_4_k_cu_f1ba75bb_312274cuda3std3__442_GLOBAL__N__8140e97e_4_k_cu_f1ba75bb_312276ignoreE,@object
	.size		_ZN40_INTERNAL_8140e97e_4_k_cu_f1ba75bb_312274cuda3std3__442_GLOBAL__N__8140e97e_4_k_cu_f1ba75bb_312276ignoreE,(_ZN40_INTERNAL_8140e97e_4_k_cu_f1ba75bb_312274cute7productE - _ZN40_INTERNAL_8140e97e_4_k_cu_f1ba75bb_312274cuda3std3__442_GLOBAL__N__8140e97e_4_k_cu_f1ba75bb_312276ignoreE)
_ZN40_INTERNAL_8140e97e_4_k_cu_f1ba75bb_312274cuda3std3__442_GLOBAL__N__8140e97e_4_k_cu_f1ba75bb_312276ignoreE:
	.zero		1
	.type		_ZN40_INTERNAL_8140e97e_4_k_cu_f1ba75bb_312274cute7productE,@object
	.size		_ZN40_INTERNAL_8140e97e_4_k_cu_f1ba75bb_312274cute7productE,(_ZN40_INTERNAL_8140e97e_4_k_cu_f1ba75bb_312274cuda3std3__45__cpo3endE - _ZN40_INTERNAL_8140e97e_4_k_cu_f1ba75bb_312274cute7productE)
_ZN40_INTERNAL_8140e97e_4_k_cu_f1ba75bb_312274cute7productE:
	.zero		1
	.type		_ZN40_INTERNAL_8140e97e_4_k_cu_f1ba75bb_312274cuda3std3__45__cpo3endE,@object
	.size		_ZN40_INTERNAL_8140e97e_4_k_cu_f1ba75bb_312274cuda3std3__45__cpo3endE,(_ZN40_INTERNAL_8140e97e_4_k_cu_f1ba75bb_312274cuda3std3__419piecewise_constructE - _ZN40_INTERNAL_8140e97e_4_k_cu_f1ba75bb_312274cuda3std3__45__cpo3endE)
_ZN40_INTERNAL_8140e97e_4_k_cu_f1ba75bb_312274cuda3std3__45__cpo3endE:
	.zero		1
	.type		_ZN40_INTERNAL_8140e97e_4_k_cu_f1ba75bb_312274cuda3std3__419piecewise_constructE,@object
	.size		_ZN40_INTERNAL_8140e97e_4_k_cu_f1ba75bb_312274cuda3std3__419piecewise_constructE,(_ZN40_INTERNAL_8140e97e_4_k_cu_f1ba75bb_312274cuda3std3__45__cpo4cendE - _ZN40_INTERNAL_8140e97e_4_k_cu_f1ba75bb_312274cuda3std3__419piecewise_constructE)
_ZN40_INTERNAL_8140e97e_4_k_cu_f1ba75bb_312274cuda3std3__419piecewise_constructE:
	.zero		1
	.type		_ZN40_INTERNAL_8140e97e_4_k_cu_f1ba75bb_312274cuda3std3__45__cpo4cendE,@object
	.size		_ZN40_INTERNAL_8140e97e_4_k_cu_f1ba75bb_312274cuda3std3__45__cpo4cendE,(_ZN40_INTERNAL_8140e97e_4_k_cu_f1ba75bb_312274cuda3std6ranges3__45__cpo4swapE - _ZN40_INTERNAL_8140e97e_4_k_cu_f1ba75bb_312274cuda3std3__45__cpo4cendE)
_ZN40_INTERNAL_8140e97e_4_k_cu_f1ba75bb_312274cuda3std3__45__cpo4cendE:
	.zero		1
	.type		_ZN40_INTERNAL_8140e97e_4_k_cu_f1ba75bb_312274cuda3std6ranges3__45__cpo4swapE,@object
	.size		_ZN40_INTERNAL_8140e97e_4_k_cu_f1ba75bb_312274cuda3std6ranges3__45__cpo4swapE,(.L_10 - _ZN40_INTERNAL_8140e97e_4_k_cu_f1ba75bb_312274cuda3std6ranges3__45__cpo4swapE)
_ZN40_INTERNAL_8140e97e_4_k_cu_f1ba75bb_312274cuda3std6ranges3__45__cpo4swapE:
	.zero		1
.L_10:


//--------------------- .nv.constant0._ZN7cutlass13device_kernelINS_4gemm6kernel13GemmUniversalIN4cute5tupleIJiiiiEEENS1_10collective13CollectiveMmaINS1_35MainloopSm100TmaUmmaWarpSpecializedILi10ELi2ELi4ENS5_IJNS4_1CILi4EEESB_NSA_ILi1EEEEEEEENS5_IJNSA_ILi256EEENSA_ILi64EEESG_EEENS_10bfloat16_tENS5_IJlSC_lEEESI_SJ_NS4_8TiledMMAINS4_8MMA_AtomIJNS4_26SM100_MMA_F16BF16_2x1SM_SSISI_SI_fLi256ELi64ELNS4_4UMMA5MajorE0ELSO_0ELNSN_7ScaleInE0ELSP_0EEEEEENS4_6LayoutINS5_IJSC_SC_SC_EEENS5_IJNSA_ILi0EEESU_SU_EEEEENS5_IJNS4_10UnderscoreESX_SX_EEEEENS4_28SM100_TMA_2SM_LOAD_MULTICASTENS4_14ComposedLayoutINS4_7SwizzleILi3ELi4ELi3EEENS4_18smem_ptr_flag_bitsILi16EEENSS_INS5_IJNSA_ILi8EEESG_EEENS5_IJSG_SC_EEEEEEEvNS4_8identityES10_S1A_vS1B_EENS_8epilogue10collective18CollectiveEpilogueINS1D_23Sm100TmaWarpSpecializedILi3ELi2ELi32ELb1ELb0EEEJNS5_IJNSA_ILi128EEESG_SG_EEENS5_IJNSS_IS1I_SC_EENSS_INSA_ILi32EEESC_EEEEESI_SJ_SI_SJ_NS1D_6fusion15FusionCallbacksIS1H_NS1O_17LinearCombinationISI_fSI_fLNS_15FloatRoundStyleE2EEES1J_S1N_JEEENS4_5SM1004TMEM4LOAD26SM100_TMEM_LOAD_32dp32b32xENS4_13SM90_TMA_LOADENS11_INS12_ILi2ELi4ELi3EEES15_NSS_INS5_IJS16_S1L_EEENS5_IJS1L_SC_EEEEEEENS4_39AutoVectorizingCopyWithAssumedAlignmentILi128EEENS4_14SM90_TMA_STOREES23_S25_S25_EEEvvEEEEvNT_6ParamsE --------------------------
	.section	.nv.constant0._ZN7cutlass13device_kernelINS_4gemm6kernel13GemmUniversalIN4cute5tupleIJiiiiEEENS1_10collective13CollectiveMmaINS1_35MainloopSm100TmaUmmaWarpSpecializedILi10ELi2ELi4ENS5_IJNS4_1CILi4EEESB_NSA_ILi1EEEEEEEENS5_IJNSA_ILi256EEENSA_ILi64EEESG_EEENS_10bfloat16_tENS5_IJlSC_lEEESI_SJ_NS4_8TiledMMAINS4_8MMA_AtomIJNS4_26SM100_MMA_F16BF16_2x1SM_SSISI_SI_fLi256ELi64ELNS4_4UMMA5MajorE0ELSO_0ELNSN_7ScaleInE0ELSP_0EEEEEENS4_6LayoutINS5_IJSC_SC_SC_EEENS5_IJNSA_ILi0EEESU_SU_EEEEENS5_IJNS4_10UnderscoreESX_SX_EEEEENS4_28SM100_TMA_2SM_LOAD_MULTICASTENS4_14ComposedLayoutINS4_7SwizzleILi3ELi4ELi3EEENS4_18smem_ptr_flag_bitsILi16EEENSS_INS5_IJNSA_ILi8EEESG_EEENS5_IJSG_SC_EEEEEEEvNS4_8identityES10_S1A_vS1B_EENS_8epilogue10collective18CollectiveEpilogueINS1D_23Sm100TmaWarpSpecializedILi3ELi2ELi32ELb1ELb0EEEJNS5_IJNSA_ILi128EEESG_SG_EEENS5_IJNSS_IS1I_SC_EENSS_INSA_ILi32EEESC_EEEEESI_SJ_SI_SJ_NS1D_6fusion15FusionCallbacksIS1H_NS1O_17LinearCombinationISI_fSI_fLNS_15FloatRoundStyleE2EEES1J_S1N_JEEENS4_5SM1004TMEM4LOAD26SM100_TMEM_LOAD_32dp32b32xENS4_13SM90_TMA_LOADENS11_INS12_ILi2ELi4ELi3EEES15_NSS_INS5_IJS16_S1L_EEENS5_IJS1L_SC_EEEEEEENS4_39AutoVectorizingCopyWithAssumedAlignmentILi128EEENS4_14SM90_TMA_STOREES23_S25_S25_EEEvvEEEEvNT_6ParamsE,"a",@progbits
	.sectionflags	@""
	.align	4
.nv.constant0._ZN7cutlass13device_kernelINS_4gemm6kernel13GemmUniversalIN4cute5tupleIJiiiiEEENS1_10collective13CollectiveMmaINS1_35MainloopSm100TmaUmmaWarpSpecializedILi10ELi2ELi4ENS5_IJNS4_1CILi4EEESB_NSA_ILi1EEEEEEEENS5_IJNSA_ILi256EEENSA_ILi64EEESG_EEENS_10bfloat16_tENS5_IJlSC_lEEESI_SJ_NS4_8TiledMMAINS4_8MMA_AtomIJNS4_26SM100_MMA_F16BF16_2x1SM_SSISI_SI_fLi256ELi64ELNS4_4UMMA5MajorE0ELSO_0ELNSN_7ScaleInE0ELSP_0EEEEEENS4_6LayoutINS5_IJSC_SC_SC_EEENS5_IJNSA_ILi0EEESU_SU_EEEEENS5_IJNS4_10UnderscoreESX_SX_EEEEENS4_28SM100_TMA_2SM_LOAD_MULTICASTENS4_14ComposedLayoutINS4_7SwizzleILi3ELi4ELi3EEENS4_18smem_ptr_flag_bitsILi16EEENSS_INS5_IJNSA_ILi8EEESG_EEENS5_IJSG_SC_EEEEEEEvNS4_8identityES10_S1A_vS1B_EENS_8epilogue10collective18CollectiveEpilogueINS1D_23Sm100TmaWarpSpecializedILi3ELi2ELi32ELb1ELb0EEEJNS5_IJNSA_ILi128EEESG_SG_EEENS5_IJNSS_IS1I_SC_EENSS_INSA_ILi32EEESC_EEEEESI_SJ_SI_SJ_NS1D_6fusion15FusionCallbacksIS1H_NS1O_17LinearCombinationISI_fSI_fLNS_15FloatRoundStyleE2EEES1J_S1N_JEEENS4_5SM1004TMEM4LOAD26SM100_TMEM_LOAD_32dp32b32xENS4_13SM90_TMA_LOADENS11_INS12_ILi2ELi4ELi3EEES15_NSS_INS5_IJS16_S1L_EEENS5_IJS1L_SC_EEEEEEENS4_39AutoVectorizingCopyWithAssumedAlignmentILi128EEENS4_14SM90_TMA_STOREES23_S25_S25_EEEvvEEEEvNT_6ParamsE:
	.zero		2944


//--------------------- SYMBOLS --------------------------

	.type		.nv.reservedSmem.offset0,@object
	.size		.nv.reservedSmem.offset0,0x4
	.type		.nv.reservedSmem.cap,@object
	.size		.nv.reservedSmem.cap,0x4
	.type		__assertfail,@function
